	.target	sm_90a

	.elftype	@"ET_EXEC"


//--------------------- .note.nv.tkinfo           --------------------------
	.section	.note.nv.tkinfo,"",@"SHT_NOTE"
	.sectionflags	@"SHF_NOTE_NV_TKINFO"
	.tkinfo
        /*0018*/ 	.word	0x00000002
        /*0030*/ 	.string	""
        /*0030*/ 	.string	"ptxas"
        /*0030*/ 	.string	"Cuda compilation tools, release 13.0, V13.0.88"
        /*0030*/ 	.string	"Build cuda_13.0.r13.0/compiler.36424714_0"
        /*0030*/ 	.string	"-arch sm_90a -m 64 "



//--------------------- .note.nv.cuinfo           --------------------------
	.section	.note.nv.cuinfo,"",@"SHT_NOTE"
	.sectionflags	@"SHF_NOTE_NV_CUINFO"
        /*0018*/ 	.short	0x0002
        /*001a*/ 	.short	0x005a
        /*001c*/ 	.short	0x0082
	.zero		2


//--------------------- .nv.info                  --------------------------
	.section	.nv.info,"",@"SHT_CUDA_INFO"
	.align	4


	//----- nvinfo : EIATTR_REGCOUNT
	.align		4
        /*0000*/ 	.byte	0x04, 0x2f
        /*0002*/ 	.short	(.L_15 - .L_14)
	.align		4
.L_14:
        /*0004*/ 	.word	index@(_ZN7cutlass13device_kernelINS_4gemm6kernel13GemmUniversalIN4cute5tupleIJiiiiEEENS1_10collective13CollectiveMmaINS1_34MainloopSm90TmaGmmaWarpSpecializedILi50ENS5_IJNS4_1CILi1EEESB_SB_EEENS1_32KernelTmaWarpSpecializedPingpongEEENS5_IJNSA_ILi64EEENSA_ILi8EEESF_EEEaNS5_IJlSB_lEEEaSI_NS4_8TiledMMAINS4_8MMA_AtomIJNS4_4SM904GMMA25MMA_64x8x32_S32S8S8_SS_TNEEEENS4_6LayoutISC_NS5_IJNSA_ILi0EEESQ_SQ_EEEEENS5_IJNS4_10UnderscoreEST_ST_EEEEENS4_13SM90_TMA_LOADENS4_14ComposedLayoutINS4_7SwizzleILi2ELi4ELi3EEENS4_18smem_ptr_flag_bitsILi8EEENSP_INS5_IJSG_SF_EEENS5_IJSF_SB_EEEEEEEvNS4_8identityESW_S15_vS16_EENS_8epilogue10collective6detail29Sm90TmaWarpSpecializedAdapterINS19_15DefaultEpilogueIaSI_SI_NS18_6thread17LinearCombinationIaLi1EiiLNS1D_9ScaleType4KindE0ELNS_15FloatRoundStyleE2EaEENS1_15EpilogueDefaultEEEEEvvEEEEvNT_6ParamsE)
        /*0008*/ 	.word	0x000000a8


	//----- nvinfo : EIATTR_FRAME_SIZE
	.align		4
.L_15:
        /*000c*/ 	.byte	0x04, 0x11
        /*000e*/ 	.short	(.L_17 - .L_16)
	.align		4
.L_16:
        /*0010*/ 	.word	index@(_ZN7cutlass13device_kernelINS_4gemm6kernel13GemmUniversalIN4cute5tupleIJiiiiEEENS1_10collective13CollectiveMmaINS1_34MainloopSm90TmaGmmaWarpSpecializedILi50ENS5_IJNS4_1CILi1EEESB_SB_EEENS1_32KernelTmaWarpSpecializedPingpongEEENS5_IJNSA_ILi64EEENSA_ILi8EEESF_EEEaNS5_IJlSB_lEEEaSI_NS4_8TiledMMAINS4_8MMA_AtomIJNS4_4SM904GMMA25MMA_64x8x32_S32S8S8_SS_TNEEEENS4_6LayoutISC_NS5_IJNSA_ILi0EEESQ_SQ_EEEEENS5_IJNS4_10UnderscoreEST_ST_EEEEENS4_13SM90_TMA_LOADENS4_14ComposedLayoutINS4_7SwizzleILi2ELi4ELi3EEENS4_18smem_ptr_flag_bitsILi8EEENSP_INS5_IJSG_SF_EEENS5_IJSF_SB_EEEEEEEvNS4_8identityESW_S15_vS16_EENS_8epilogue10collective6detail29Sm90TmaWarpSpecializedAdapterINS19_15DefaultEpilogueIaSI_SI_NS18_6thread17LinearCombinationIaLi1EiiLNS1D_9ScaleType4KindE0ELNS_15FloatRoundStyleE2EaEENS1_15EpilogueDefaultEEEEEvvEEEEvNT_6ParamsE)
        /*0014*/ 	.word	0x00000000


	//----- nvinfo : EIATTR_MIN_STACK_SIZE
	.align		4
.L_17:
        /*0018*/ 	.byte	0x04, 0x12
        /*001a*/ 	.short	(.L_19 - .L_18)
	.align		4
.L_18:
        /*001c*/ 	.word	index@(_ZN7cutlass13device_kernelINS_4gemm6kernel13GemmUniversalIN4cute5tupleIJiiiiEEENS1_10collective13CollectiveMmaINS1_34MainloopSm90TmaGmmaWarpSpecializedILi50ENS5_IJNS4_1CILi1EEESB_SB_EEENS1_32KernelTmaWarpSpecializedPingpongEEENS5_IJNSA_ILi64EEENSA_ILi8EEESF_EEEaNS5_IJlSB_lEEEaSI_NS4_8TiledMMAINS4_8MMA_AtomIJNS4_4SM904GMMA25MMA_64x8x32_S32S8S8_SS_TNEEEENS4_6LayoutISC_NS5_IJNSA_ILi0EEESQ_SQ_EEEEENS5_IJNS4_10UnderscoreEST_ST_EEEEENS4_13SM90_TMA_LOADENS4_14ComposedLayoutINS4_7SwizzleILi2ELi4ELi3EEENS4_18smem_ptr_flag_bitsILi8EEENSP_INS5_IJSG_SF_EEENS5_IJSF_SB_EEEEEEEvNS4_8identityESW_S15_vS16_EENS_8epilogue10collective6detail29Sm90TmaWarpSpecializedAdapterINS19_15DefaultEpilogueIaSI_SI_NS18_6thread17LinearCombinationIaLi1EiiLNS1D_9ScaleType4KindE0ELNS_15FloatRoundStyleE2EaEENS1_15EpilogueDefaultEEEEEvvEEEEvNT_6ParamsE)
        /*0020*/ 	.word	0x00000000
.L_19:


//--------------------- .nv.compat                --------------------------
	.section	.nv.compat,"",@"SHT_CUDA_COMPAT_INFO"
	.align	4
        /*0000*/ 	.byte	0x02, 0x09, 0x01, 0x00, 0x02, 0x02, 0x04, 0x00, 0x02, 0x05, 0x05, 0x00, 0x03, 0x07, 0x01, 0x01
        /*0010*/ 	.byte	0x02, 0x03, 0x01, 0x00, 0x02, 0x06, 0x01, 0x00, 0x04, 0x0b, 0x08, 0x00, 0x00, 0x00, 0x00, 0x00
        /*0020*/ 	.byte	0x00, 0x00, 0x00, 0x00


//--------------------- .nv.info._ZN7cutlass13device_kernelINS_4gemm6kernel13GemmUniversalIN4cute5tupleIJiiiiEEENS1_10collective13CollectiveMmaINS1_34MainloopSm90TmaGmmaWarpSpecializedILi50ENS5_IJNS4_1CILi1EEESB_SB_EEENS1_32KernelTmaWarpSpecializedPingpongEEENS5_IJNSA_ILi64EEENSA_ILi8EEESF_EEEaNS5_IJlSB_lEEEaSI_NS4_8TiledMMAINS4_8MMA_AtomIJNS4_4SM904GMMA25MMA_64x8x32_S32S8S8_SS_TNEEEENS4_6LayoutISC_NS5_IJNSA_ILi0EEESQ_SQ_EEEEENS5_IJNS4_10UnderscoreEST_ST_EEEEENS4_13SM90_TMA_LOADENS4_14ComposedLayoutINS4_7SwizzleILi2ELi4ELi3EEENS4_18smem_ptr_flag_bitsILi8EEENSP_INS5_IJSG_SF_EEENS5_IJSF_SB_EEEEEEEvNS4_8identityESW_S15_vS16_EENS_8epilogue10collective6detail29Sm90TmaWarpSpecializedAdapterINS19_15DefaultEpilogueIaSI_SI_NS18_6thread17LinearCombinationIaLi1EiiLNS1D_9ScaleType4KindE0ELNS_15FloatRoundStyleE2EaEENS1_15EpilogueDefaultEEEEEvvEEEEvNT_6ParamsE --------------------------
	.section	.nv.info._ZN7cutlass13device_kernelINS_4gemm6kernel13GemmUniversalIN4cute5tupleIJiiiiEEENS1_10collective13CollectiveMmaINS1_34MainloopSm90TmaGmmaWarpSpecializedILi50ENS5_IJNS4_1CILi1EEESB_SB_EEENS1_32KernelTmaWarpSpecializedPingpongEEENS5_IJNSA_ILi64EEENSA_ILi8EEESF_EEEaNS5_IJlSB_lEEEaSI_NS4_8TiledMMAINS4_8MMA_AtomIJNS4_4SM904GMMA25MMA_64x8x32_S32S8S8_SS_TNEEEENS4_6LayoutISC_NS5_IJNSA_ILi0EEESQ_SQ_EEEEENS5_IJNS4_10UnderscoreEST_ST_EEEEENS4_13SM90_TMA_LOADENS4_14ComposedLayoutINS4_7SwizzleILi2ELi4ELi3EEENS4_18smem_ptr_flag_bitsILi8EEENSP_INS5_IJSG_SF_EEENS5_IJSF_SB_EEEEEEEvNS4_8identityESW_S15_vS16_EENS_8epilogue10collective6detail29Sm90TmaWarpSpecializedAdapterINS19_15DefaultEpilogueIaSI_SI_NS18_6thread17LinearCombinationIaLi1EiiLNS1D_9ScaleType4KindE0ELNS_15FloatRoundStyleE2EaEENS1_15EpilogueDefaultEEEEEvvEEEEvNT_6ParamsE,"",@"SHT_CUDA_INFO"
	.sectionflags	@""
	.align	4


	//----- nvinfo : EIATTR_CUDA_API_VERSION
	.align		4
        /*0000*/ 	.byte	0x04, 0x37
        /*0002*/ 	.short	(.L_21 - .L_20)
.L_20:
        /*0004*/ 	.word	0x00000082


	//----- nvinfo : EIATTR_KPARAM_INFO
	.align		4
.L_21:
        /*0008*/ 	.byte	0x04, 0x17
        /*000a*/ 	.short	(.L_23 - .L_22)
.L_22:
        /*000c*/ 	.word	0x00000000
        /*0010*/ 	.short	0x0000
        /*0012*/ 	.short	0x0070
        /*0014*/ 	.byte	0x00, 0xf0, 0x01, 0x10


	//----- nvinfo : EIATTR_SPARSE_MMA_MASK
	.align		4
.L_23:
        /*0018*/ 	.byte	0x03, 0x50
        /*001a*/ 	.short	0x0000


	//----- nvinfo : EIATTR_MAXREG_COUNT
	.align		4
        /*001c*/ 	.byte	0x03, 0x1b
        /*001e*/ 	.short	0x00a8


	//----- nvinfo : EIATTR_NUM_BARRIERS
	.align		4
        /*0020*/ 	.byte	0x02, 0x4c
        /*0022*/ 	.byte	0x01
	.zero		1


	//----- nvinfo : EIATTR_EXTERNS
	.align		4
        /*0024*/ 	.byte	0x04, 0x0f
        /*0026*/ 	.short	(.L_25 - .L_24)


	//   ....[0]....
	.align		4
.L_24:
        /*0028*/ 	.word	index@(__assertfail)


	//----- nvinfo : EIATTR_MERCURY_ISA_VERSION
	.align		4
.L_25:
        /*002c*/ 	.byte	0x03, 0x5f
        /*002e*/ 	.short	0x0101


	//----- nvinfo : EIATTR_INT_WARP_WIDE_INSTR_OFFSETS
	.align		4
        /*0030*/ 	.byte	0x04, 0x31
        /*0032*/ 	.short	(.L_27 - .L_26)


	//   ....[0]....
.L_26:
        /*0034*/ 	.word	0x000009d0


	//   ....[1]....
        /*0038*/ 	.word	0x000009f0


	//   ....[2]....
        /*003c*/ 	.word	0x00000a70


	//   ....[3]....
        /*0040*/ 	.word	0x00000a80


	//   ....[4]....
        /*0044*/ 	.word	0x00000a90


	//   ....[5]....
        /*0048*/ 	.word	0x00000ab0


	//   ....[6]....
        /*004c*/ 	.word	0x00000b40


	//   ....[7]....
        /*0050*/ 	.word	0x00000b60


	//----- nvinfo : EIATTR_COOP_GROUP_MASK_REGIDS
	.align		4
.L_27:
        /*0054*/ 	.byte	0x04, 0x29
        /*0056*/ 	.short	(.L_29 - .L_28)


	//   ....[0]....
.L_28:
        /*0058*/ 	.word	0xffffffff


	//   ....[1]....
        /*005c*/ 	.word	0xffffffff


	//   ....[2]....
        /*0060*/ 	.word	0xffffffff


	//   ....[3]....
        /*0064*/ 	.word	0xffffffff


	//   ....[4]....
        /*0068*/ 	.word	0xffffffff


	//   ....[5]....
        /*006c*/ 	.word	0xffffffff


	//----- nvinfo : EIATTR_COOP_GROUP_INSTR_OFFSETS
	.align		4
.L_29:
        /*0070*/ 	.byte	0x04, 0x28
        /*0072*/ 	.short	(.L_31 - .L_30)


	//   ....[0]....
.L_30:
        /*0074*/ 	.word	0x00000060


	//   ....[1]....
        /*0078*/ 	.word	0x00000070


	//   ....[2]....
        /*007c*/ 	.word	0x00000130


	//   ....[3]....
        /*0080*/ 	.word	0x000008b0


	//   ....[4]....
        /*0084*/ 	.word	0x000008f0


	//   ....[5]....
        /*0088*/ 	.word	0x00000930


	//----- nvinfo : EIATTR_REG_RECONFIG
	.align		4
.L_31:
        /*008c*/ 	.byte	0x01, 0x54
	.zero		2


	//----- nvinfo : EIATTR_SYSCALL_OFFSETS
	.align		4
        /*0090*/ 	.byte	0x04, 0x46
        /*0092*/ 	.short	(.L_33 - .L_32)


	//   ....[0]....
.L_32:
        /*0094*/ 	.word	0x00001ce0


	//----- nvinfo : EIATTR_MBARRIER_INSTR_OFFSETS
	.align		4
.L_33:
        /*0098*/ 	.byte	0x04, 0x39
        /*009a*/ 	.short	(.L_35 - .L_34)


	//   ....[0]....
.L_34:
        /*009c*/ 	.word	0x00000250
        /*00a0*/ 	.word	0x000000ff
        /*00a4*/ 	.word	0x00000000
        /*00a8*/ 	.short	0x0100
        /*00aa*/ 	.byte	0x08
	.zero		1


	//   ....[1]....
        /*00ac*/ 	.word	0x00000260
        /*00b0*/ 	.word	0x000000ff
        /*00b4*/ 	.word	0x00000190
        /*00b8*/ 	.short	0x0100
        /*00ba*/ 	.byte	0x08
	.zero		1


	//   ....[2]....
        /*00bc*/ 	.word	0x00000270
        /*00c0*/ 	.word	0x000000ff
        /*00c4*/ 	.word	0x00000008
        /*00c8*/ 	.short	0x0100
        /*00ca*/ 	.byte	0x08
	.zero		1


	//   ....[3]....
        /*00cc*/ 	.word	0x00000280
        /*00d0*/ 	.word	0x000000ff
        /*00d4*/ 	.word	0x00000198
        /*00d8*/ 	.short	0x0100
        /*00da*/ 	.byte	0x08
	.zero		1


	//   ....[4]....
        /*00dc*/ 	.word	0x00000290
        /*00e0*/ 	.word	0x000000ff
        /*00e4*/ 	.word	0x00000010
        /*00e8*/ 	.short	0x0100
        /*00ea*/ 	.byte	0x08
	.zero		1


	//   ....[5]....
        /*00ec*/ 	.word	0x000002a0
        /*00f0*/ 	.word	0x000000ff
        /*00f4*/ 	.word	0x000001a0
        /*00f8*/ 	.short	0x0100
        /*00fa*/ 	.byte	0x08
	.zero		1


	//   ....[6]....
        /*00fc*/ 	.word	0x000002b0
        /*0100*/ 	.word	0x000000ff
        /*0104*/ 	.word	0x00000018
        /*0108*/ 	.short	0x0100
        /*010a*/ 	.byte	0x08
	.zero		1


	//   ....[7]....
        /*010c*/ 	.word	0x000002c0
        /*0110*/ 	.word	0x000000ff
        /*0114*/ 	.word	0x000001a8
        /*0118*/ 	.short	0x0100
        /*011a*/ 	.byte	0x08
	.zero		1


	//   ....[8]....
        /*011c*/ 	.word	0x000002d0
        /*0120*/ 	.word	0x000000ff
        /*0124*/ 	.word	0x00000020
        /*0128*/ 	.short	0x0100
        /*012a*/ 	.byte	0x08
	.zero		1


	//   ....[9]....
        /*012c*/ 	.word	0x000002e0
        /*0130*/ 	.word	0x000000ff
        /*0134*/ 	.word	0x000001b0
        /*0138*/ 	.short	0x0100
        /*013a*/ 	.byte	0x08
	.zero		1


	//   ....[10]....
        /*013c*/ 	.word	0x000002f0
        /*0140*/ 	.word	0x000000ff
        /*0144*/ 	.word	0x00000028
        /*0148*/ 	.short	0x0100
        /*014a*/ 	.byte	0x08
	.zero		1


	//   ....[11]....
        /*014c*/ 	.word	0x00000300
        /*0150*/ 	.word	0x000000ff
        /*0154*/ 	.word	0x000001b8
        /*0158*/ 	.short	0x0100
        /*015a*/ 	.byte	0x08
	.zero		1


	//   ....[12]....
        /*015c*/ 	.word	0x00000310
        /*0160*/ 	.word	0x000000ff
        /*0164*/ 	.word	0x00000030
        /*0168*/ 	.short	0x0100
        /*016a*/ 	.byte	0x08
	.zero		1


	//   ....[13]....
        /*016c*/ 	.word	0x00000320
        /*0170*/ 	.word	0x000000ff
        /*0174*/ 	.word	0x000001c0
        /*0178*/ 	.short	0x0100
        /*017a*/ 	.byte	0x08
	.zero		1


	//   ....[14]....
        /*017c*/ 	.word	0x00000330
        /*0180*/ 	.word	0x000000ff
        /*0184*/ 	.word	0x00000038
        /*0188*/ 	.short	0x0100
        /*018a*/ 	.byte	0x08
	.zero		1


	//   ....[15]....
        /*018c*/ 	.word	0x00000340
        /*0190*/ 	.word	0x000000ff
        /*0194*/ 	.word	0x000001c8
        /*0198*/ 	.short	0x0100
        /*019a*/ 	.byte	0x08
	.zero		1


	//   ....[16]....
        /*019c*/ 	.word	0x00000350
        /*01a0*/ 	.word	0x000000ff
        /*01a4*/ 	.word	0x00000040
        /*01a8*/ 	.short	0x0100
        /*01aa*/ 	.byte	0x08
	.zero		1


	//   ....[17]....
        /*01ac*/ 	.word	0x00000360
        /*01b0*/ 	.word	0x000000ff
        /*01b4*/ 	.word	0x000001d0
        /*01b8*/ 	.short	0x0100
        /*01ba*/ 	.byte	0x08
	.zero		1


	//   ....[18]....
        /*01bc*/ 	.word	0x00000370
        /*01c0*/ 	.word	0x000000ff
        /*01c4*/ 	.word	0x00000048
        /*01c8*/ 	.short	0x0100
        /*01ca*/ 	.byte	0x08
	.zero		1


	//   ....[19]....
        /*01cc*/ 	.word	0x00000380
        /*01d0*/ 	.word	0x000000ff
        /*01d4*/ 	.word	0x000001d8
        /*01d8*/ 	.short	0x0100
        /*01da*/ 	.byte	0x08
	.zero		1


	//   ....[20]....
        /*01dc*/ 	.word	0x00000390
        /*01e0*/ 	.word	0x000000ff
        /*01e4*/ 	.word	0x00000050
        /*01e8*/ 	.short	0x0100
        /*01ea*/ 	.byte	0x08
	.zero		1


	//   ....[21]....
        /*01ec*/ 	.word	0x000003a0
        /*01f0*/ 	.word	0x000000ff
        /*01f4*/ 	.word	0x000001e0
        /*01f8*/ 	.short	0x0100
        /*01fa*/ 	.byte	0x08
	.zero		1


	//   ....[22]....
        /*01fc*/ 	.word	0x000003b0
        /*0200*/ 	.word	0x000000ff
        /*0204*/ 	.word	0x00000058
        /*0208*/ 	.short	0x0100
        /*020a*/ 	.byte	0x08
	.zero		1


	//   ....[23]....
        /*020c*/ 	.word	0x000003c0
        /*0210*/ 	.word	0x000000ff
        /*0214*/ 	.word	0x000001e8
        /*0218*/ 	.short	0x0100
        /*021a*/ 	.byte	0x08
	.zero		1


	//   ....[24]....
        /*021c*/ 	.word	0x000003d0
        /*0220*/ 	.word	0x000000ff
        /*0224*/ 	.word	0x00000060
        /*0228*/ 	.short	0x0100
        /*022a*/ 	.byte	0x08
	.zero		1


	//   ....[25]....
        /*022c*/ 	.word	0x000003e0
        /*0230*/ 	.word	0x000000ff
        /*0234*/ 	.word	0x000001f0
        /*0238*/ 	.short	0x0100
        /*023a*/ 	.byte	0x08
	.zero		1


	//   ....[26]....
        /*023c*/ 	.word	0x000003f0
        /*0240*/ 	.word	0x000000ff
        /*0244*/ 	.word	0x00000068
        /*0248*/ 	.short	0x0100
        /*024a*/ 	.byte	0x08
	.zero		1


	//   ....[27]....
        /*024c*/ 	.word	0x00000400
        /*0250*/ 	.word	0x000000ff
        /*0254*/ 	.word	0x000001f8
        /*0258*/ 	.short	0x0100
        /*025a*/ 	.byte	0x08
	.zero		1


	//   ....[28]....
        /*025c*/ 	.word	0x00000410
        /*0260*/ 	.word	0x000000ff
        /*0264*/ 	.word	0x00000070
        /*0268*/ 	.short	0x0100
        /*026a*/ 	.byte	0x08
	.zero		1


	//   ....[29]....
        /*026c*/ 	.word	0x00000420
        /*0270*/ 	.word	0x000000ff
        /*0274*/ 	.word	0x00000200
        /*0278*/ 	.short	0x0100
        /*027a*/ 	.byte	0x08
	.zero		1


	//   ....[30]....
        /*027c*/ 	.word	0x00000430
        /*0280*/ 	.word	0x000000ff
        /*0284*/ 	.word	0x00000078
        /*0288*/ 	.short	0x0100
        /*028a*/ 	.byte	0x08
	.zero		1


	//   ....[31]....
        /*028c*/ 	.word	0x00000440
        /*0290*/ 	.word	0x000000ff
        /*0294*/ 	.word	0x00000208
        /*0298*/ 	.short	0x0100
        /*029a*/ 	.byte	0x08
	.zero		1


	//   ....[32]....
        /*029c*/ 	.word	0x00000450
        /*02a0*/ 	.word	0x000000ff
        /*02a4*/ 	.word	0x00000080
        /*02a8*/ 	.short	0x0100
        /*02aa*/ 	.byte	0x08
	.zero		1


	//   ....[33]....
        /*02ac*/ 	.word	0x00000460
        /*02b0*/ 	.word	0x000000ff
        /*02b4*/ 	.word	0x00000210
        /*02b8*/ 	.short	0x0100
        /*02ba*/ 	.byte	0x08
	.zero		1


	//   ....[34]....
        /*02bc*/ 	.word	0x00000470
        /*02c0*/ 	.word	0x000000ff
        /*02c4*/ 	.word	0x00000088
        /*02c8*/ 	.short	0x0100
        /*02ca*/ 	.byte	0x08
	.zero		1


	//   ....[35]....
        /*02cc*/ 	.word	0x00000480
        /*02d0*/ 	.word	0x000000ff
        /*02d4*/ 	.word	0x00000218
        /*02d8*/ 	.short	0x0100
        /*02da*/ 	.byte	0x08
	.zero		1


	//   ....[36]....
        /*02dc*/ 	.word	0x00000490
        /*02e0*/ 	.word	0x000000ff
        /*02e4*/ 	.word	0x00000090
        /*02e8*/ 	.short	0x0100
        /*02ea*/ 	.byte	0x08
	.zero		1


	//   ....[37]....
        /*02ec*/ 	.word	0x000004a0
        /*02f0*/ 	.word	0x000000ff
        /*02f4*/ 	.word	0x00000220
        /*02f8*/ 	.short	0x0100
        /*02fa*/ 	.byte	0x08
	.zero		1


	//   ....[38]....
        /*02fc*/ 	.word	0x000004b0
        /*0300*/ 	.word	0x000000ff
        /*0304*/ 	.word	0x00000098
        /*0308*/ 	.short	0x0100
        /*030a*/ 	.byte	0x08
	.zero		1


	//   ....[39]....
        /*030c*/ 	.word	0x000004c0
        /*0310*/ 	.word	0x000000ff
        /*0314*/ 	.word	0x00000228
        /*0318*/ 	.short	0x0100
        /*031a*/ 	.byte	0x08
	.zero		1


	//   ....[40]....
        /*031c*/ 	.word	0x000004d0
        /*0320*/ 	.word	0x000000ff
        /*0324*/ 	.word	0x000000a0
        /*0328*/ 	.short	0x0100
        /*032a*/ 	.byte	0x08
	.zero		1


	//   ....[41]....
        /*032c*/ 	.word	0x000004e0
        /*0330*/ 	.word	0x000000ff
        /*0334*/ 	.word	0x00000230
        /*0338*/ 	.short	0x0100
        /*033a*/ 	.byte	0x08
	.zero		1


	//   ....[42]....
        /*033c*/ 	.word	0x000004f0
        /*0340*/ 	.word	0x000000ff
        /*0344*/ 	.word	0x000000a8
        /*0348*/ 	.short	0x0100
        /*034a*/ 	.byte	0x08
	.zero		1


	//   ....[43]....
        /*034c*/ 	.word	0x00000500
        /*0350*/ 	.word	0x000000ff
        /*0354*/ 	.word	0x00000238
        /*0358*/ 	.short	0x0100
        /*035a*/ 	.byte	0x08
	.zero		1


	//   ....[44]....
        /*035c*/ 	.word	0x00000510
        /*0360*/ 	.word	0x000000ff
        /*0364*/ 	.word	0x000000b0
        /*0368*/ 	.short	0x0100
        /*036a*/ 	.byte	0x08
	.zero		1


	//   ....[45]....
        /*036c*/ 	.word	0x00000520
        /*0370*/ 	.word	0x000000ff
        /*0374*/ 	.word	0x00000240
        /*0378*/ 	.short	0x0100
        /*037a*/ 	.byte	0x08
	.zero		1


	//   ....[46]....
        /*037c*/ 	.word	0x00000530
        /*0380*/ 	.word	0x000000ff
        /*0384*/ 	.word	0x000000b8
        /*0388*/ 	.short	0x0100
        /*038a*/ 	.byte	0x08
	.zero		1


	//   ....[47]....
        /*038c*/ 	.word	0x00000540
        /*0390*/ 	.word	0x000000ff
        /*0394*/ 	.word	0x00000248
        /*0398*/ 	.short	0x0100
        /*039a*/ 	.byte	0x08
	.zero		1


	//   ....[48]....
        /*039c*/ 	.word	0x00000550
        /*03a0*/ 	.word	0x000000ff
        /*03a4*/ 	.word	0x000000c0
        /*03a8*/ 	.short	0x0100
        /*03aa*/ 	.byte	0x08
	.zero		1


	//   ....[49]....
        /*03ac*/ 	.word	0x00000560
        /*03b0*/ 	.word	0x000000ff
        /*03b4*/ 	.word	0x00000250
        /*03b8*/ 	.short	0x0100
        /*03ba*/ 	.byte	0x08
	.zero		1


	//   ....[50]....
        /*03bc*/ 	.word	0x00000570
        /*03c0*/ 	.word	0x000000ff
        /*03c4*/ 	.word	0x000000c8
        /*03c8*/ 	.short	0x0100
        /*03ca*/ 	.byte	0x08
	.zero		1


	//   ....[51]....
        /*03cc*/ 	.word	0x00000580
        /*03d0*/ 	.word	0x000000ff
        /*03d4*/ 	.word	0x00000258
        /*03d8*/ 	.short	0x0100
        /*03da*/ 	.byte	0x08
	.zero		1


	//   ....[52]....
        /*03dc*/ 	.word	0x00000590
        /*03e0*/ 	.word	0x000000ff
        /*03e4*/ 	.word	0x000000d0
        /*03e8*/ 	.short	0x0100
        /*03ea*/ 	.byte	0x08
	.zero		1


	//   ....[53]....
        /*03ec*/ 	.word	0x000005a0
        /*03f0*/ 	.word	0x000000ff
        /*03f4*/ 	.word	0x00000260
        /*03f8*/ 	.short	0x0100
        /*03fa*/ 	.byte	0x08
	.zero		1


	//   ....[54]....
        /*03fc*/ 	.word	0x000005b0
        /*0400*/ 	.word	0x000000ff
        /*0404*/ 	.word	0x000000d8
        /*0408*/ 	.short	0x0100
        /*040a*/ 	.byte	0x08
	.zero		1


	//   ....[55]....
        /*040c*/ 	.word	0x000005c0
        /*0410*/ 	.word	0x000000ff
        /*0414*/ 	.word	0x00000268
        /*0418*/ 	.short	0x0100
        /*041a*/ 	.byte	0x08
	.zero		1


	//   ....[56]....
        /*041c*/ 	.word	0x000005d0
        /*0420*/ 	.word	0x000000ff
        /*0424*/ 	.word	0x000000e0
        /*0428*/ 	.short	0x0100
        /*042a*/ 	.byte	0x08
	.zero		1


	//   ....[57]....
        /*042c*/ 	.word	0x000005e0
        /*0430*/ 	.word	0x000000ff
        /*0434*/ 	.word	0x00000270
        /*0438*/ 	.short	0x0100
        /*043a*/ 	.byte	0x08
	.zero		1


	//   ....[58]....
        /*043c*/ 	.word	0x000005f0
        /*0440*/ 	.word	0x000000ff
        /*0444*/ 	.word	0x000000e8
        /*0448*/ 	.short	0x0100
        /*044a*/ 	.byte	0x08
	.zero		1


	//   ....[59]....
        /*044c*/ 	.word	0x00000600
        /*0450*/ 	.word	0x000000ff
        /*0454*/ 	.word	0x00000278
        /*0458*/ 	.short	0x0100
        /*045a*/ 	.byte	0x08
	.zero		1


	//   ....[60]....
        /*045c*/ 	.word	0x00000610
        /*0460*/ 	.word	0x000000ff
        /*0464*/ 	.word	0x000000f0
        /*0468*/ 	.short	0x0100
        /*046a*/ 	.byte	0x08
	.zero		1


	//   ....[61]....
        /*046c*/ 	.word	0x00000620
        /*0470*/ 	.word	0x000000ff
        /*0474*/ 	.word	0x00000280
        /*0478*/ 	.short	0x0100
        /*047a*/ 	.byte	0x08
	.zero		1


	//   ....[62]....
        /*047c*/ 	.word	0x00000630
        /*0480*/ 	.word	0x000000ff
        /*0484*/ 	.word	0x000000f8
        /*0488*/ 	.short	0x0100
        /*048a*/ 	.byte	0x08
	.zero		1


	//   ....[63]....
        /*048c*/ 	.word	0x00000640
        /*0490*/ 	.word	0x000000ff
        /*0494*/ 	.word	0x00000288
        /*0498*/ 	.short	0x0100
        /*049a*/ 	.byte	0x08
	.zero		1


	//   ....[64]....
        /*049c*/ 	.word	0x00000650
        /*04a0*/ 	.word	0x000000ff
        /*04a4*/ 	.word	0x00000100
        /*04a8*/ 	.short	0x0100
        /*04aa*/ 	.byte	0x08
	.zero		1


	//   ....[65]....
        /*04ac*/ 	.word	0x00000660
        /*04b0*/ 	.word	0x000000ff
        /*04b4*/ 	.word	0x00000290
        /*04b8*/ 	.short	0x0100
        /*04ba*/ 	.byte	0x08
	.zero		1


	//   ....[66]....
        /*04bc*/ 	.word	0x00000670
        /*04c0*/ 	.word	0x000000ff
        /*04c4*/ 	.word	0x00000108
        /*04c8*/ 	.short	0x0100
        /*04ca*/ 	.byte	0x08
	.zero		1


	//   ....[67]....
        /*04cc*/ 	.word	0x00000680
        /*04d0*/ 	.word	0x000000ff
        /*04d4*/ 	.word	0x00000298
        /*04d8*/ 	.short	0x0100
        /*04da*/ 	.byte	0x08
	.zero		1


	//   ....[68]....
        /*04dc*/ 	.word	0x00000690
        /*04e0*/ 	.word	0x000000ff
        /*04e4*/ 	.word	0x00000110
        /*04e8*/ 	.short	0x0100
        /*04ea*/ 	.byte	0x08
	.zero		1


	//   ....[69]....
        /*04ec*/ 	.word	0x000006a0
        /*04f0*/ 	.word	0x000000ff
        /*04f4*/ 	.word	0x000002a0
        /*04f8*/ 	.short	0x0100
        /*04fa*/ 	.byte	0x08
	.zero		1


	//   ....[70]....
        /*04fc*/ 	.word	0x000006b0
        /*0500*/ 	.word	0x000000ff
        /*0504*/ 	.word	0x00000118
        /*0508*/ 	.short	0x0100
        /*050a*/ 	.byte	0x08
	.zero		1


	//   ....[71]....
        /*050c*/ 	.word	0x000006c0
        /*0510*/ 	.word	0x000000ff
        /*0514*/ 	.word	0x000002a8
        /*0518*/ 	.short	0x0100
        /*051a*/ 	.byte	0x08
	.zero		1


	//   ....[72]....
        /*051c*/ 	.word	0x000006d0
        /*0520*/ 	.word	0x000000ff
        /*0524*/ 	.word	0x00000120
        /*0528*/ 	.short	0x0100
        /*052a*/ 	.byte	0x08
	.zero		1


	//   ....[73]....
        /*052c*/ 	.word	0x000006e0
        /*0530*/ 	.word	0x000000ff
        /*0534*/ 	.word	0x000002b0
        /*0538*/ 	.short	0x0100
        /*053a*/ 	.byte	0x08
	.zero		1


	//   ....[74]....
        /*053c*/ 	.word	0x000006f0
        /*0540*/ 	.word	0x000000ff
        /*0544*/ 	.word	0x00000128
        /*0548*/ 	.short	0x0100
        /*054a*/ 	.byte	0x08
	.zero		1


	//   ....[75]....
        /*054c*/ 	.word	0x00000700
        /*0550*/ 	.word	0x000000ff
        /*0554*/ 	.word	0x000002b8
        /*0558*/ 	.short	0x0100
        /*055a*/ 	.byte	0x08
	.zero		1


	//   ....[76]....
        /*055c*/ 	.word	0x00000710
        /*0560*/ 	.word	0x000000ff
        /*0564*/ 	.word	0x00000130
        /*0568*/ 	.short	0x0100
        /*056a*/ 	.byte	0x08
	.zero		1


	//   ....[77]....
        /*056c*/ 	.word	0x00000720
        /*0570*/ 	.word	0x000000ff
        /*0574*/ 	.word	0x000002c0
        /*0578*/ 	.short	0x0100
        /*057a*/ 	.byte	0x08
	.zero		1


	//   ....[78]....
        /*057c*/ 	.word	0x00000730
        /*0580*/ 	.word	0x000000ff
        /*0584*/ 	.word	0x00000138
        /*0588*/ 	.short	0x0100
        /*058a*/ 	.byte	0x08
	.zero		1


	//   ....[79]....
        /*058c*/ 	.word	0x00000740
        /*0590*/ 	.word	0x000000ff
        /*0594*/ 	.word	0x000002c8
        /*0598*/ 	.short	0x0100
        /*059a*/ 	.byte	0x08
	.zero		1


	//   ....[80]....
        /*059c*/ 	.word	0x00000750
        /*05a0*/ 	.word	0x000000ff
        /*05a4*/ 	.word	0x00000140
        /*05a8*/ 	.short	0x0100
        /*05aa*/ 	.byte	0x08
	.zero		1


	//   ....[81]....
        /*05ac*/ 	.word	0x00000760
        /*05b0*/ 	.word	0x000000ff
        /*05b4*/ 	.word	0x000002d0
        /*05b8*/ 	.short	0x0100
        /*05ba*/ 	.byte	0x08
	.zero		1


	//   ....[82]....
        /*05bc*/ 	.word	0x00000770
        /*05c0*/ 	.word	0x000000ff
        /*05c4*/ 	.word	0x00000148
        /*05c8*/ 	.short	0x0100
        /*05ca*/ 	.byte	0x08
	.zero		1


	//   ....[83]....
        /*05cc*/ 	.word	0x00000780
        /*05d0*/ 	.word	0x000000ff
        /*05d4*/ 	.word	0x000002d8
        /*05d8*/ 	.short	0x0100
        /*05da*/ 	.byte	0x08
	.zero		1


	//   ....[84]....
        /*05dc*/ 	.word	0x00000790
        /*05e0*/ 	.word	0x000000ff
        /*05e4*/ 	.word	0x00000150
        /*05e8*/ 	.short	0x0100
        /*05ea*/ 	.byte	0x08
	.zero		1


	//   ....[85]....
        /*05ec*/ 	.word	0x000007a0
        /*05f0*/ 	.word	0x000000ff
        /*05f4*/ 	.word	0x000002e0
        /*05f8*/ 	.short	0x0100
        /*05fa*/ 	.byte	0x08
	.zero		1


	//   ....[86]....
        /*05fc*/ 	.word	0x000007b0
        /*0600*/ 	.word	0x000000ff
        /*0604*/ 	.word	0x00000158
        /*0608*/ 	.short	0x0100
        /*060a*/ 	.byte	0x08
	.zero		1


	//   ....[87]....
        /*060c*/ 	.word	0x000007c0
        /*0610*/ 	.word	0x000000ff
        /*0614*/ 	.word	0x000002e8
        /*0618*/ 	.short	0x0100
        /*061a*/ 	.byte	0x08
	.zero		1


	//   ....[88]....
        /*061c*/ 	.word	0x000007d0
        /*0620*/ 	.word	0x000000ff
        /*0624*/ 	.word	0x00000160
        /*0628*/ 	.short	0x0100
        /*062a*/ 	.byte	0x08
	.zero		1


	//   ....[89]....
        /*062c*/ 	.word	0x000007e0
        /*0630*/ 	.word	0x000000ff
        /*0634*/ 	.word	0x000002f0
        /*0638*/ 	.short	0x0100
        /*063a*/ 	.byte	0x08
	.zero		1


	//   ....[90]....
        /*063c*/ 	.word	0x000007f0
        /*0640*/ 	.word	0x000000ff
        /*0644*/ 	.word	0x00000168
        /*0648*/ 	.short	0x0100
        /*064a*/ 	.byte	0x08
	.zero		1


	//   ....[91]....
        /*064c*/ 	.word	0x00000800
        /*0650*/ 	.word	0x000000ff
        /*0654*/ 	.word	0x000002f8
        /*0658*/ 	.short	0x0100
        /*065a*/ 	.byte	0x08
	.zero		1


	//   ....[92]....
        /*065c*/ 	.word	0x00000810
        /*0660*/ 	.word	0x000000ff
        /*0664*/ 	.word	0x00000170
        /*0668*/ 	.short	0x0100
        /*066a*/ 	.byte	0x08
	.zero		1


	//   ....[93]....
        /*066c*/ 	.word	0x00000820
        /*0670*/ 	.word	0x000000ff
        /*0674*/ 	.word	0x00000300
        /*0678*/ 	.short	0x0100
        /*067a*/ 	.byte	0x08
	.zero		1


	//   ....[94]....
        /*067c*/ 	.word	0x00000830
        /*0680*/ 	.word	0x000000ff
        /*0684*/ 	.word	0x00000178
        /*0688*/ 	.short	0x0100
        /*068a*/ 	.byte	0x08
	.zero		1


	//   ....[95]....
        /*068c*/ 	.word	0x00000840
        /*0690*/ 	.word	0x000000ff
        /*0694*/ 	.word	0x00000308
        /*0698*/ 	.short	0x0100
        /*069a*/ 	.byte	0x08
	.zero		1


	//   ....[96]....
        /*069c*/ 	.word	0x00000850
        /*06a0*/ 	.word	0x000000ff
        /*06a4*/ 	.word	0x00000180
        /*06a8*/ 	.short	0x0100
        /*06aa*/ 	.byte	0x08
	.zero		1


	//   ....[97]....
        /*06ac*/ 	.word	0x00000860
        /*06b0*/ 	.word	0x000000ff
        /*06b4*/ 	.word	0x00000310
        /*06b8*/ 	.short	0x0100
        /*06ba*/ 	.byte	0x08
	.zero		1


	//   ....[98]....
        /*06bc*/ 	.word	0x00000870
        /*06c0*/ 	.word	0x000000ff
        /*06c4*/ 	.word	0x00000188
        /*06c8*/ 	.short	0x0100
        /*06ca*/ 	.byte	0x08
	.zero		1


	//   ....[99]....
        /*06cc*/ 	.word	0x00000880
        /*06d0*/ 	.word	0x000000ff
        /*06d4*/ 	.word	0x00000318
        /*06d8*/ 	.short	0x0100
        /*06da*/ 	.byte	0x08
	.zero		1


	//   ....[100]....
        /*06dc*/ 	.word	0x00000ba0
        /*06e0*/ 	.word	0x000000ff
        /*06e4*/ 	.word	0x00000350
        /*06e8*/ 	.short	0x0100
        /*06ea*/ 	.byte	0x08
	.zero		1


	//   ....[101]....
        /*06ec*/ 	.word	0x00000c10
        /*06f0*/ 	.word	0x000000ff
        /*06f4*/ 	.word	0x00000358
        /*06f8*/ 	.short	0x0100
        /*06fa*/ 	.byte	0x08
	.zero		1


	//   ....[102]....
        /*06fc*/ 	.word	0x00000c30
        /*0700*/ 	.word	0x000000ff
        /*0704*/ 	.word	0x00000330
        /*0708*/ 	.short	0x0100
        /*070a*/ 	.byte	0x09
	.zero		1


	//   ....[103]....
        /*070c*/ 	.word	0x00000c40
        /*0710*/ 	.word	0x000000ff
        /*0714*/ 	.word	0x00000338
        /*0718*/ 	.short	0x0100
        /*071a*/ 	.byte	0x09
	.zero		1


	//   ....[104]....
        /*071c*/ 	.word	0x00000c50
        /*0720*/ 	.word	0x000000ff
        /*0724*/ 	.word	0x00000340
        /*0728*/ 	.short	0x0100
        /*072a*/ 	.byte	0x09
	.zero		1


	//   ....[105]....
        /*072c*/ 	.word	0x00000c60
        /*0730*/ 	.word	0x000000ff
        /*0734*/ 	.word	0x00000348
        /*0738*/ 	.short	0x0100
        /*073a*/ 	.byte	0x09
	.zero		1


	//   ....[106]....
        /*073c*/ 	.word	0x00001ba0
        /*0740*/ 	.word	0x000000ff
        /*0744*/ 	.word	0xfffffff8
        /*0748*/ 	.short	0x010a
        /*074a*/ 	.byte	0x2b
	.zero		1


	//   ....[107]....
        /*074c*/ 	.word	0x00001d60
        /*0750*/ 	.word	0x00000003
        /*0754*/ 	.word	0x00000000
        /*0758*/ 	.short	0x010a
        /*075a*/ 	.byte	0x3f
	.zero		1


	//   ....[108]....
        /*075c*/ 	.word	0x00001da0
        /*0760*/ 	.word	0x00000003
        /*0764*/ 	.word	0x00000000
        /*0768*/ 	.short	0x010a
        /*076a*/ 	.byte	0x3f
	.zero		1


	//   ....[109]....
        /*076c*/ 	.word	0x00001fa0
        /*0770*/ 	.word	0x000000ff
        /*0774*/ 	.word	0x00000000
        /*0778*/ 	.short	0x010a
        /*077a*/ 	.byte	0x04
	.zero		1


	//   ....[110]....
        /*077c*/ 	.word	0x00001fe0
        /*0780*/ 	.word	0x000000ff
        /*0784*/ 	.word	0x00000000
        /*0788*/ 	.short	0x010a
        /*078a*/ 	.byte	0x04
	.zero		1


	//   ....[111]....
        /*078c*/ 	.word	0x00002140
        /*0790*/ 	.word	0x000000ff
        /*0794*/ 	.word	0x00000000
        /*0798*/ 	.short	0x0101
        /*079a*/ 	.byte	0x04
	.zero		1


	//   ....[112]....
        /*079c*/ 	.word	0x00002240
        /*07a0*/ 	.word	0x00000002
        /*07a4*/ 	.word	0x00000000
        /*07a8*/ 	.short	0x0101
        /*07aa*/ 	.byte	0x30
	.zero		1


	//   ....[113]....
        /*07ac*/ 	.word	0x00002310
        /*07b0*/ 	.word	0x000000ff
        /*07b4*/ 	.word	0x00000000
        /*07b8*/ 	.short	0x0101
        /*07ba*/ 	.byte	0x06
	.zero		1


	//   ....[114]....
        /*07bc*/ 	.word	0x00002380
        /*07c0*/ 	.word	0x000000ff
        /*07c4*/ 	.word	0x00000008
        /*07c8*/ 	.short	0x010a
        /*07ca*/ 	.byte	0x2b
	.zero		1


	//   ....[115]....
        /*07cc*/ 	.word	0x00002af0
        /*07d0*/ 	.word	0x00000000
        /*07d4*/ 	.word	0x00000000
        /*07d8*/ 	.short	0x0101
        /*07da*/ 	.byte	0x30
	.zero		1


	//   ....[116]....
        /*07dc*/ 	.word	0x000033d0
        /*07e0*/ 	.word	0x0000000b
        /*07e4*/ 	.word	0x00000190
        /*07e8*/ 	.short	0x010a
        /*07ea*/ 	.byte	0x3f
	.zero		1


	//   ....[117]....
        /*07ec*/ 	.word	0x00003770
        /*07f0*/ 	.word	0x00000004
        /*07f4*/ 	.word	0x00000358
        /*07f8*/ 	.short	0x0101
        /*07fa*/ 	.byte	0x3f
	.zero		1


	//   ....[118]....
        /*07fc*/ 	.word	0x00003ec0
        /*0800*/ 	.word	0x00000007
        /*0804*/ 	.word	0x00000000
        /*0808*/ 	.short	0x010a
        /*080a*/ 	.byte	0x3f
	.zero		1


	//   ....[119]....
        /*080c*/ 	.word	0x00003f40
        /*0810*/ 	.word	0x00000009
        /*0814*/ 	.word	0x00000000
        /*0818*/ 	.short	0x010a
        /*081a*/ 	.byte	0x3f
	.zero		1


	//   ....[120]....
        /*081c*/ 	.word	0x00003fd0
        /*0820*/ 	.word	0x00000006
        /*0824*/ 	.word	0x00000000
        /*0828*/ 	.short	0x010a
        /*082a*/ 	.byte	0x3f
	.zero		1


	//   ....[121]....
        /*082c*/ 	.word	0x00004060
        /*0830*/ 	.word	0x00000009
        /*0834*/ 	.word	0x00000000
        /*0838*/ 	.short	0x010a
        /*083a*/ 	.byte	0x3f
	.zero		1


	//   ....[122]....
        /*083c*/ 	.word	0x000040f0
        /*0840*/ 	.word	0x00000006
        /*0844*/ 	.word	0x00000000
        /*0848*/ 	.short	0x010a
        /*084a*/ 	.byte	0x3f
	.zero		1


	//   ....[123]....
        /*084c*/ 	.word	0x00004180
        /*0850*/ 	.word	0x00000009
        /*0854*/ 	.word	0x00000000
        /*0858*/ 	.short	0x010a
        /*085a*/ 	.byte	0x3f
	.zero		1


	//   ....[124]....
        /*085c*/ 	.word	0x00004210
        /*0860*/ 	.word	0x00000006
        /*0864*/ 	.word	0x00000000
        /*0868*/ 	.short	0x010a
        /*086a*/ 	.byte	0x3f
	.zero		1


	//   ....[125]....
        /*086c*/ 	.word	0x000042a0
        /*0870*/ 	.word	0x00000009
        /*0874*/ 	.word	0x00000000
        /*0878*/ 	.short	0x010a
        /*087a*/ 	.byte	0x3f
	.zero		1


	//   ....[126]....
        /*087c*/ 	.word	0x00004330
        /*0880*/ 	.word	0x00000006
        /*0884*/ 	.word	0x00000000
        /*0888*/ 	.short	0x010a
        /*088a*/ 	.byte	0x3f
	.zero		1


	//   ....[127]....
        /*088c*/ 	.word	0x000043c0
        /*0890*/ 	.word	0x00000009
        /*0894*/ 	.word	0x00000000
        /*0898*/ 	.short	0x010a
        /*089a*/ 	.byte	0x3f
	.zero		1


	//   ....[128]....
        /*089c*/ 	.word	0x00004450
        /*08a0*/ 	.word	0x00000006
        /*08a4*/ 	.word	0x00000000
        /*08a8*/ 	.short	0x010a
        /*08aa*/ 	.byte	0x3f
	.zero		1


	//   ....[129]....
        /*08ac*/ 	.word	0x000044e0
        /*08b0*/ 	.word	0x00000009
        /*08b4*/ 	.word	0x00000000
        /*08b8*/ 	.short	0x010a
        /*08ba*/ 	.byte	0x3f
	.zero		1


	//   ....[130]....
        /*08bc*/ 	.word	0x00004570
        /*08c0*/ 	.word	0x00000006
        /*08c4*/ 	.word	0x00000000
        /*08c8*/ 	.short	0x010a
        /*08ca*/ 	.byte	0x3f
	.zero		1


	//   ....[131]....
        /*08cc*/ 	.word	0x00004600
        /*08d0*/ 	.word	0x00000009
        /*08d4*/ 	.word	0x00000000
        /*08d8*/ 	.short	0x010a
        /*08da*/ 	.byte	0x3f
	.zero		1


	//   ....[132]....
        /*08dc*/ 	.word	0x00004690
        /*08e0*/ 	.word	0x00000006
        /*08e4*/ 	.word	0x00000000
        /*08e8*/ 	.short	0x010a
        /*08ea*/ 	.byte	0x3f
	.zero		1


	//   ....[133]....
        /*08ec*/ 	.word	0x00004720
        /*08f0*/ 	.word	0x00000009
        /*08f4*/ 	.word	0x00000000
        /*08f8*/ 	.short	0x010a
        /*08fa*/ 	.byte	0x3f
	.zero		1


	//   ....[134]....
        /*08fc*/ 	.word	0x000047b0
        /*0900*/ 	.word	0x00000006
        /*0904*/ 	.word	0x00000000
        /*0908*/ 	.short	0x010a
        /*090a*/ 	.byte	0x3f
	.zero		1


	//   ....[135]....
        /*090c*/ 	.word	0x00004840
        /*0910*/ 	.word	0x00000009
        /*0914*/ 	.word	0x00000000
        /*0918*/ 	.short	0x010a
        /*091a*/ 	.byte	0x3f
	.zero		1


	//   ....[136]....
        /*091c*/ 	.word	0x000048d0
        /*0920*/ 	.word	0x00000006
        /*0924*/ 	.word	0x00000000
        /*0928*/ 	.short	0x010a
        /*092a*/ 	.byte	0x3f
	.zero		1


	//   ....[137]....
        /*092c*/ 	.word	0x00004960
        /*0930*/ 	.word	0x00000009
        /*0934*/ 	.word	0x00000000
        /*0938*/ 	.short	0x010a
        /*093a*/ 	.byte	0x3f
	.zero		1


	//   ....[138]....
        /*093c*/ 	.word	0x000049f0
        /*0940*/ 	.word	0x00000006
        /*0944*/ 	.word	0x00000000
        /*0948*/ 	.short	0x010a
        /*094a*/ 	.byte	0x3f
	.zero		1


	//   ....[139]....
        /*094c*/ 	.word	0x00004a80
        /*0950*/ 	.word	0x00000009
        /*0954*/ 	.word	0x00000000
        /*0958*/ 	.short	0x010a
        /*095a*/ 	.byte	0x3f
	.zero		1


	//   ....[140]....
        /*095c*/ 	.word	0x00004b10
        /*0960*/ 	.word	0x00000006
        /*0964*/ 	.word	0x00000000
        /*0968*/ 	.short	0x010a
        /*096a*/ 	.byte	0x3f
	.zero		1


	//   ....[141]....
        /*096c*/ 	.word	0x00004ba0
        /*0970*/ 	.word	0x00000009
        /*0974*/ 	.word	0x00000000
        /*0978*/ 	.short	0x010a
        /*097a*/ 	.byte	0x3f
	.zero		1


	//   ....[142]....
        /*097c*/ 	.word	0x00004c30
        /*0980*/ 	.word	0x00000006
        /*0984*/ 	.word	0x00000000
        /*0988*/ 	.short	0x010a
        /*098a*/ 	.byte	0x3f
	.zero		1


	//   ....[143]....
        /*098c*/ 	.word	0x00004cc0
        /*0990*/ 	.word	0x00000009
        /*0994*/ 	.word	0x00000000
        /*0998*/ 	.short	0x010a
        /*099a*/ 	.byte	0x3f
	.zero		1


	//   ....[144]....
        /*099c*/ 	.word	0x00004d50
        /*09a0*/ 	.word	0x00000006
        /*09a4*/ 	.word	0x00000000
        /*09a8*/ 	.short	0x010a
        /*09aa*/ 	.byte	0x3f
	.zero		1


	//   ....[145]....
        /*09ac*/ 	.word	0x00004de0
        /*09b0*/ 	.word	0x00000009
        /*09b4*/ 	.word	0x00000000
        /*09b8*/ 	.short	0x010a
        /*09ba*/ 	.byte	0x3f
	.zero		1


	//   ....[146]....
        /*09bc*/ 	.word	0x00004e70
        /*09c0*/ 	.word	0x00000006
        /*09c4*/ 	.word	0x00000000
        /*09c8*/ 	.short	0x010a
        /*09ca*/ 	.byte	0x3f
	.zero		1


	//   ....[147]....
        /*09cc*/ 	.word	0x00004f00
        /*09d0*/ 	.word	0x00000009
        /*09d4*/ 	.word	0x00000000
        /*09d8*/ 	.short	0x010a
        /*09da*/ 	.byte	0x3f
	.zero		1


	//   ....[148]....
        /*09dc*/ 	.word	0x00004f90
        /*09e0*/ 	.word	0x00000006
        /*09e4*/ 	.word	0x00000000
        /*09e8*/ 	.short	0x010a
        /*09ea*/ 	.byte	0x3f
	.zero		1


	//   ....[149]....
        /*09ec*/ 	.word	0x00005020
        /*09f0*/ 	.word	0x00000009
        /*09f4*/ 	.word	0x00000000
        /*09f8*/ 	.short	0x010a
        /*09fa*/ 	.byte	0x3f
	.zero		1


	//   ....[150]....
        /*09fc*/ 	.word	0x000050b0
        /*0a00*/ 	.word	0x00000006
        /*0a04*/ 	.word	0x00000000
        /*0a08*/ 	.short	0x010a
        /*0a0a*/ 	.byte	0x3f
	.zero		1


	//   ....[151]....
        /*0a0c*/ 	.word	0x00005140
        /*0a10*/ 	.word	0x00000009
        /*0a14*/ 	.word	0x00000000
        /*0a18*/ 	.short	0x010a
        /*0a1a*/ 	.byte	0x3f
	.zero		1


	//   ....[152]....
        /*0a1c*/ 	.word	0x000051d0
        /*0a20*/ 	.word	0x00000006
        /*0a24*/ 	.word	0x00000000
        /*0a28*/ 	.short	0x010a
        /*0a2a*/ 	.byte	0x3f
	.zero		1


	//   ....[153]....
        /*0a2c*/ 	.word	0x00005260
        /*0a30*/ 	.word	0x00000009
        /*0a34*/ 	.word	0x00000000
        /*0a38*/ 	.short	0x010a
        /*0a3a*/ 	.byte	0x3f
	.zero		1


	//   ....[154]....
        /*0a3c*/ 	.word	0x000052f0
        /*0a40*/ 	.word	0x00000006
        /*0a44*/ 	.word	0x00000000
        /*0a48*/ 	.short	0x010a
        /*0a4a*/ 	.byte	0x3f
	.zero		1


	//   ....[155]....
        /*0a4c*/ 	.word	0x00005380
        /*0a50*/ 	.word	0x00000009
        /*0a54*/ 	.word	0x00000000
        /*0a58*/ 	.short	0x010a
        /*0a5a*/ 	.byte	0x3f
	.zero		1


	//   ....[156]....
        /*0a5c*/ 	.word	0x00005410
        /*0a60*/ 	.word	0x00000006
        /*0a64*/ 	.word	0x00000000
        /*0a68*/ 	.short	0x010a
        /*0a6a*/ 	.byte	0x3f
	.zero		1


	//   ....[157]....
        /*0a6c*/ 	.word	0x000054a0
        /*0a70*/ 	.word	0x00000009
        /*0a74*/ 	.word	0x00000000
        /*0a78*/ 	.short	0x010a
        /*0a7a*/ 	.byte	0x3f
	.zero		1


	//   ....[158]....
        /*0a7c*/ 	.word	0x00005530
        /*0a80*/ 	.word	0x00000006
        /*0a84*/ 	.word	0x00000000
        /*0a88*/ 	.short	0x010a
        /*0a8a*/ 	.byte	0x3f
	.zero		1


	//   ....[159]....
        /*0a8c*/ 	.word	0x000055c0
        /*0a90*/ 	.word	0x00000009
        /*0a94*/ 	.word	0x00000000
        /*0a98*/ 	.short	0x010a
        /*0a9a*/ 	.byte	0x3f
	.zero		1


	//   ....[160]....
        /*0a9c*/ 	.word	0x00005650
        /*0aa0*/ 	.word	0x00000006
        /*0aa4*/ 	.word	0x00000000
        /*0aa8*/ 	.short	0x010a
        /*0aaa*/ 	.byte	0x3f
	.zero		1


	//   ....[161]....
        /*0aac*/ 	.word	0x000056e0
        /*0ab0*/ 	.word	0x00000009
        /*0ab4*/ 	.word	0x00000000
        /*0ab8*/ 	.short	0x010a
        /*0aba*/ 	.byte	0x3f
	.zero		1


	//   ....[162]....
        /*0abc*/ 	.word	0x00005770
        /*0ac0*/ 	.word	0x00000006
        /*0ac4*/ 	.word	0x00000000
        /*0ac8*/ 	.short	0x010a
        /*0aca*/ 	.byte	0x3f
	.zero		1


	//   ....[163]....
        /*0acc*/ 	.word	0x00005800
        /*0ad0*/ 	.word	0x00000009
        /*0ad4*/ 	.word	0x00000000
        /*0ad8*/ 	.short	0x010a
        /*0ada*/ 	.byte	0x3f
	.zero		1


	//   ....[164]....
        /*0adc*/ 	.word	0x00005890
        /*0ae0*/ 	.word	0x00000006
        /*0ae4*/ 	.word	0x00000000
        /*0ae8*/ 	.short	0x010a
        /*0aea*/ 	.byte	0x3f
	.zero		1


	//   ....[165]....
        /*0aec*/ 	.word	0x00005920
        /*0af0*/ 	.word	0x00000009
        /*0af4*/ 	.word	0x00000000
        /*0af8*/ 	.short	0x010a
        /*0afa*/ 	.byte	0x3f
	.zero		1


	//   ....[166]....
        /*0afc*/ 	.word	0x000059b0
        /*0b00*/ 	.word	0x00000006
        /*0b04*/ 	.word	0x00000000
        /*0b08*/ 	.short	0x010a
        /*0b0a*/ 	.byte	0x3f
	.zero		1


	//   ....[167]....
        /*0b0c*/ 	.word	0x00005a40
        /*0b10*/ 	.word	0x00000003
        /*0b14*/ 	.word	0x00000000
        /*0b18*/ 	.short	0x010a
        /*0b1a*/ 	.byte	0x3f
	.zero		1


	//   ....[168]....
        /*0b1c*/ 	.word	0x00005ab0
        /*0b20*/ 	.word	0x00000003
        /*0b24*/ 	.word	0xfffffff8
        /*0b28*/ 	.short	0x010a
        /*0b2a*/ 	.byte	0x3f
	.zero		1


	//   ....[169]....
        /*0b2c*/ 	.word	0x00005b00
        /*0b30*/ 	.word	0x00000003
        /*0b34*/ 	.word	0x00000000
        /*0b38*/ 	.short	0x010a
        /*0b3a*/ 	.byte	0x3f
	.zero		1


	//   ....[170]....
        /*0b3c*/ 	.word	0x00005b60
        /*0b40*/ 	.word	0x00000003
        /*0b44*/ 	.word	0x00000000
        /*0b48*/ 	.short	0x010a
        /*0b4a*/ 	.byte	0x3f
	.zero		1


	//   ....[171]....
        /*0b4c*/ 	.word	0x00005bc0
        /*0b50*/ 	.word	0x00000003
        /*0b54*/ 	.word	0x00000008
        /*0b58*/ 	.short	0x010a
        /*0b5a*/ 	.byte	0x3f
	.zero		1


	//   ....[172]....
        /*0b5c*/ 	.word	0x00005c90
        /*0b60*/ 	.word	0x0000000b
        /*0b64*/ 	.word	0x00000190
        /*0b68*/ 	.short	0x010a
        /*0b6a*/ 	.byte	0x3f
	.zero		1


	//   ....[173]....
        /*0b6c*/ 	.word	0x00005d60
        /*0b70*/ 	.word	0x00000007
        /*0b74*/ 	.word	0x00000000
        /*0b78*/ 	.short	0x010a
        /*0b7a*/ 	.byte	0x3f
	.zero		1


	//   ....[174]....
        /*0b7c*/ 	.word	0x00005db0
        /*0b80*/ 	.word	0x00000009
        /*0b84*/ 	.word	0x00000000
        /*0b88*/ 	.short	0x010a
        /*0b8a*/ 	.byte	0x3f
	.zero		1


	//   ....[175]....
        /*0b8c*/ 	.word	0x00005e00
        /*0b90*/ 	.word	0x00000006
        /*0b94*/ 	.word	0x00000000
        /*0b98*/ 	.short	0x010a
        /*0b9a*/ 	.byte	0x3f
	.zero		1


	//   ....[176]....
        /*0b9c*/ 	.word	0x00005e50
        /*0ba0*/ 	.word	0x00000009
        /*0ba4*/ 	.word	0x00000000
        /*0ba8*/ 	.short	0x010a
        /*0baa*/ 	.byte	0x3f
	.zero		1


	//   ....[177]....
        /*0bac*/ 	.word	0x00005ea0
        /*0bb0*/ 	.word	0x00000006
        /*0bb4*/ 	.word	0x00000000
        /*0bb8*/ 	.short	0x010a
        /*0bba*/ 	.byte	0x3f
	.zero		1


	//   ....[178]....
        /*0bbc*/ 	.word	0x00005ef0
        /*0bc0*/ 	.word	0x00000009
        /*0bc4*/ 	.word	0x00000000
        /*0bc8*/ 	.short	0x010a
        /*0bca*/ 	.byte	0x3f
	.zero		1


	//   ....[179]....
        /*0bcc*/ 	.word	0x00005f40
        /*0bd0*/ 	.word	0x00000006
        /*0bd4*/ 	.word	0x00000000
        /*0bd8*/ 	.short	0x010a
        /*0bda*/ 	.byte	0x3f
	.zero		1


	//   ....[180]....
        /*0bdc*/ 	.word	0x00005f90
        /*0be0*/ 	.word	0x00000009
        /*0be4*/ 	.word	0x00000000
        /*0be8*/ 	.short	0x010a
        /*0bea*/ 	.byte	0x3f
	.zero		1


	//   ....[181]....
        /*0bec*/ 	.word	0x00005fe0
        /*0bf0*/ 	.word	0x00000006
        /*0bf4*/ 	.word	0x00000000
        /*0bf8*/ 	.short	0x010a
        /*0bfa*/ 	.byte	0x3f
	.zero		1


	//   ....[182]....
        /*0bfc*/ 	.word	0x00006030
        /*0c00*/ 	.word	0x00000009
        /*0c04*/ 	.word	0x00000000
        /*0c08*/ 	.short	0x010a
        /*0c0a*/ 	.byte	0x3f
	.zero		1


	//   ....[183]....
        /*0c0c*/ 	.word	0x00006080
        /*0c10*/ 	.word	0x00000006
        /*0c14*/ 	.word	0x00000000
        /*0c18*/ 	.short	0x010a
        /*0c1a*/ 	.byte	0x3f
	.zero		1


	//   ....[184]....
        /*0c1c*/ 	.word	0x000060d0
        /*0c20*/ 	.word	0x00000009
        /*0c24*/ 	.word	0x00000000
        /*0c28*/ 	.short	0x010a
        /*0c2a*/ 	.byte	0x3f
	.zero		1


	//   ....[185]....
        /*0c2c*/ 	.word	0x00006120
        /*0c30*/ 	.word	0x00000006
        /*0c34*/ 	.word	0x00000000
        /*0c38*/ 	.short	0x010a
        /*0c3a*/ 	.byte	0x3f
	.zero		1


	//   ....[186]....
        /*0c3c*/ 	.word	0x00006170
        /*0c40*/ 	.word	0x00000009
        /*0c44*/ 	.word	0x00000000
        /*0c48*/ 	.short	0x010a
        /*0c4a*/ 	.byte	0x3f
	.zero		1


	//   ....[187]....
        /*0c4c*/ 	.word	0x000061c0
        /*0c50*/ 	.word	0x00000006
        /*0c54*/ 	.word	0x00000000
        /*0c58*/ 	.short	0x010a
        /*0c5a*/ 	.byte	0x3f
	.zero		1


	//   ....[188]....
        /*0c5c*/ 	.word	0x00006210
        /*0c60*/ 	.word	0x00000009
        /*0c64*/ 	.word	0x00000000
        /*0c68*/ 	.short	0x010a
        /*0c6a*/ 	.byte	0x3f
	.zero		1


	//   ....[189]....
        /*0c6c*/ 	.word	0x00006260
        /*0c70*/ 	.word	0x00000006
        /*0c74*/ 	.word	0x00000000
        /*0c78*/ 	.short	0x010a
        /*0c7a*/ 	.byte	0x3f
	.zero		1


	//   ....[190]....
        /*0c7c*/ 	.word	0x000062b0
        /*0c80*/ 	.word	0x00000009
        /*0c84*/ 	.word	0x00000000
        /*0c88*/ 	.short	0x010a
        /*0c8a*/ 	.byte	0x3f
	.zero		1


	//   ....[191]....
        /*0c8c*/ 	.word	0x00006300
        /*0c90*/ 	.word	0x00000006
        /*0c94*/ 	.word	0x00000000
        /*0c98*/ 	.short	0x010a
        /*0c9a*/ 	.byte	0x3f
	.zero		1


	//   ....[192]....
        /*0c9c*/ 	.word	0x00006350
        /*0ca0*/ 	.word	0x00000009
        /*0ca4*/ 	.word	0x00000000
        /*0ca8*/ 	.short	0x010a
        /*0caa*/ 	.byte	0x3f
	.zero		1


	//   ....[193]....
        /*0cac*/ 	.word	0x000063a0
        /*0cb0*/ 	.word	0x00000006
        /*0cb4*/ 	.word	0x00000000
        /*0cb8*/ 	.short	0x010a
        /*0cba*/ 	.byte	0x3f
	.zero		1


	//   ....[194]....
        /*0cbc*/ 	.word	0x000063f0
        /*0cc0*/ 	.word	0x00000009
        /*0cc4*/ 	.word	0x00000000
        /*0cc8*/ 	.short	0x010a
        /*0cca*/ 	.byte	0x3f
	.zero		1


	//   ....[195]....
        /*0ccc*/ 	.word	0x00006440
        /*0cd0*/ 	.word	0x00000006
        /*0cd4*/ 	.word	0x00000000
        /*0cd8*/ 	.short	0x010a
        /*0cda*/ 	.byte	0x3f
	.zero		1


	//   ....[196]....
        /*0cdc*/ 	.word	0x00006490
        /*0ce0*/ 	.word	0x00000009
        /*0ce4*/ 	.word	0x00000000
        /*0ce8*/ 	.short	0x010a
        /*0cea*/ 	.byte	0x3f
	.zero		1


	//   ....[197]....
        /*0cec*/ 	.word	0x000064e0
        /*0cf0*/ 	.word	0x00000006
        /*0cf4*/ 	.word	0x00000000
        /*0cf8*/ 	.short	0x010a
        /*0cfa*/ 	.byte	0x3f
	.zero		1


	//   ....[198]....
        /*0cfc*/ 	.word	0x00006530
        /*0d00*/ 	.word	0x00000009
        /*0d04*/ 	.word	0x00000000
        /*0d08*/ 	.short	0x010a
        /*0d0a*/ 	.byte	0x3f
	.zero		1


	//   ....[199]....
        /*0d0c*/ 	.word	0x00006580
        /*0d10*/ 	.word	0x00000006
        /*0d14*/ 	.word	0x00000000
        /*0d18*/ 	.short	0x010a
        /*0d1a*/ 	.byte	0x3f
	.zero		1


	//   ....[200]....
        /*0d1c*/ 	.word	0x000065d0
        /*0d20*/ 	.word	0x00000009
        /*0d24*/ 	.word	0x00000000
        /*0d28*/ 	.short	0x010a
        /*0d2a*/ 	.byte	0x3f
	.zero		1


	//   ....[201]....
        /*0d2c*/ 	.word	0x00006620
        /*0d30*/ 	.word	0x00000006
        /*0d34*/ 	.word	0x00000000
        /*0d38*/ 	.short	0x010a
        /*0d3a*/ 	.byte	0x3f
	.zero		1


	//   ....[202]....
        /*0d3c*/ 	.word	0x00006670
        /*0d40*/ 	.word	0x00000009
        /*0d44*/ 	.word	0x00000000
        /*0d48*/ 	.short	0x010a
        /*0d4a*/ 	.byte	0x3f
	.zero		1


	//   ....[203]....
        /*0d4c*/ 	.word	0x000066c0
        /*0d50*/ 	.word	0x00000006
        /*0d54*/ 	.word	0x00000000
        /*0d58*/ 	.short	0x010a
        /*0d5a*/ 	.byte	0x3f
	.zero		1


	//   ....[204]....
        /*0d5c*/ 	.word	0x00006710
        /*0d60*/ 	.word	0x00000009
        /*0d64*/ 	.word	0x00000000
        /*0d68*/ 	.short	0x010a
        /*0d6a*/ 	.byte	0x3f
	.zero		1


	//   ....[205]....
        /*0d6c*/ 	.word	0x00006760
        /*0d70*/ 	.word	0x00000006
        /*0d74*/ 	.word	0x00000000
        /*0d78*/ 	.short	0x010a
        /*0d7a*/ 	.byte	0x3f
	.zero		1


	//   ....[206]....
        /*0d7c*/ 	.word	0x000067b0
        /*0d80*/ 	.word	0x00000009
        /*0d84*/ 	.word	0x00000000
        /*0d88*/ 	.short	0x010a
        /*0d8a*/ 	.byte	0x3f
	.zero		1


	//   ....[207]....
        /*0d8c*/ 	.word	0x00006800
        /*0d90*/ 	.word	0x00000006
        /*0d94*/ 	.word	0x00000000
        /*0d98*/ 	.short	0x010a
        /*0d9a*/ 	.byte	0x3f
	.zero		1


	//   ....[208]....
        /*0d9c*/ 	.word	0x00006850
        /*0da0*/ 	.word	0x00000009
        /*0da4*/ 	.word	0x00000000
        /*0da8*/ 	.short	0x010a
        /*0daa*/ 	.byte	0x3f
	.zero		1


	//   ....[209]....
        /*0dac*/ 	.word	0x000068a0
        /*0db0*/ 	.word	0x00000006
        /*0db4*/ 	.word	0x00000000
        /*0db8*/ 	.short	0x010a
        /*0dba*/ 	.byte	0x3f
	.zero		1


	//   ....[210]....
        /*0dbc*/ 	.word	0x000068f0
        /*0dc0*/ 	.word	0x00000009
        /*0dc4*/ 	.word	0x00000000
        /*0dc8*/ 	.short	0x010a
        /*0dca*/ 	.byte	0x3f
	.zero		1


	//   ....[211]....
        /*0dcc*/ 	.word	0x00006940
        /*0dd0*/ 	.word	0x00000006
        /*0dd4*/ 	.word	0x00000000
        /*0dd8*/ 	.short	0x010a
        /*0dda*/ 	.byte	0x3f
	.zero		1


	//   ....[212]....
        /*0ddc*/ 	.word	0x00006990
        /*0de0*/ 	.word	0x00000009
        /*0de4*/ 	.word	0x00000000
        /*0de8*/ 	.short	0x010a
        /*0dea*/ 	.byte	0x3f
	.zero		1


	//   ....[213]....
        /*0dec*/ 	.word	0x000069e0
        /*0df0*/ 	.word	0x00000006
        /*0df4*/ 	.word	0x00000000
        /*0df8*/ 	.short	0x010a
        /*0dfa*/ 	.byte	0x3f
	.zero		1


	//   ....[214]....
        /*0dfc*/ 	.word	0x00006a30
        /*0e00*/ 	.word	0x00000009
        /*0e04*/ 	.word	0x00000000
        /*0e08*/ 	.short	0x010a
        /*0e0a*/ 	.byte	0x3f
	.zero		1


	//   ....[215]....
        /*0e0c*/ 	.word	0x00006a80
        /*0e10*/ 	.word	0x00000006
        /*0e14*/ 	.word	0x00000000
        /*0e18*/ 	.short	0x010a
        /*0e1a*/ 	.byte	0x3f
	.zero		1


	//   ....[216]....
        /*0e1c*/ 	.word	0x00006ad0
        /*0e20*/ 	.word	0x00000009
        /*0e24*/ 	.word	0x00000000
        /*0e28*/ 	.short	0x010a
        /*0e2a*/ 	.byte	0x3f
	.zero		1


	//   ....[217]....
        /*0e2c*/ 	.word	0x00006b20
        /*0e30*/ 	.word	0x00000006
        /*0e34*/ 	.word	0x00000000
        /*0e38*/ 	.short	0x010a
        /*0e3a*/ 	.byte	0x3f
	.zero		1


	//   ....[218]....
        /*0e3c*/ 	.word	0x00006b70
        /*0e40*/ 	.word	0x00000009
        /*0e44*/ 	.word	0x00000000
        /*0e48*/ 	.short	0x010a
        /*0e4a*/ 	.byte	0x3f
	.zero		1


	//   ....[219]....
        /*0e4c*/ 	.word	0x00006bc0
        /*0e50*/ 	.word	0x00000006
        /*0e54*/ 	.word	0x00000000
        /*0e58*/ 	.short	0x010a
        /*0e5a*/ 	.byte	0x3f
	.zero		1


	//   ....[220]....
        /*0e5c*/ 	.word	0x00006c10
        /*0e60*/ 	.word	0x00000009
        /*0e64*/ 	.word	0x00000000
        /*0e68*/ 	.short	0x010a
        /*0e6a*/ 	.byte	0x3f
	.zero		1


	//   ....[221]....
        /*0e6c*/ 	.word	0x00006c60
        /*0e70*/ 	.word	0x00000006
        /*0e74*/ 	.word	0x00000000
        /*0e78*/ 	.short	0x010a
        /*0e7a*/ 	.byte	0x3f
	.zero		1


	//----- nvinfo : EIATTR_NUM_MBARRIERS
	.align		4
.L_35:
        /*0e7c*/ 	.byte	0x03, 0x38
        /*0e7e*/ 	.short	0x006a


	//----- nvinfo : EIATTR_EXIT_INSTR_OFFSETS
	.align		4
        /*0e80*/ 	.byte	0x04, 0x1c
        /*0e82*/ 	.short	(.L_37 - .L_36)


	//   ....[0]....
.L_36:
        /*0e84*/ 	.word	0x00001790


	//   ....[1]....
        /*0e88*/ 	.word	0x000017f0


	//   ....[2]....
        /*0e8c*/ 	.word	0x00003100


	//   ....[3]....
        /*0e90*/ 	.word	0x00003130


	//   ....[4]....
        /*0e94*/ 	.word	0x00005a90


	//----- nvinfo : EIATTR_MAX_THREADS
	.align		4
.L_37:
        /*0e98*/ 	.byte	0x04, 0x05
        /*0e9a*/ 	.short	(.L_39 - .L_38)
.L_38:
        /*0e9c*/ 	.word	0x00000180
        /*0ea0*/ 	.word	0x00000001
        /*0ea4*/ 	.word	0x00000001


	//----- nvinfo : EIATTR_CRS_STACK_SIZE
	.align		4
.L_39:
        /*0ea8*/ 	.byte	0x04, 0x1e
        /*0eaa*/ 	.short	(.L_41 - .L_40)
.L_40:
        /*0eac*/ 	.word	0x00000000


	//----- nvinfo : EIATTR_CBANK_PARAM_SIZE
	.align		4
.L_41:
        /*0eb0*/ 	.byte	0x03, 0x19
        /*0eb2*/ 	.short	0x0470


	//----- nvinfo : EIATTR_PARAM_CBANK
	.align		4
        /*0eb4*/ 	.byte	0x04, 0x0a
        /*0eb6*/ 	.short	(.L_43 - .L_42)
	.align		4
.L_42:
        /*0eb8*/ 	.word	index@(.nv.constant0._ZN7cutlass13device_kernelINS_4gemm6kernel13GemmUniversalIN4cute5tupleIJiiiiEEENS1_10collective13CollectiveMmaINS1_34MainloopSm90TmaGmmaWarpSpecializedILi50ENS5_IJNS4_1CILi1EEESB_SB_EEENS1_32KernelTmaWarpSpecializedPingpongEEENS5_IJNSA_ILi64EEENSA_ILi8EEESF_EEEaNS5_IJlSB_lEEEaSI_NS4_8TiledMMAINS4_8MMA_AtomIJNS4_4SM904GMMA25MMA_64x8x32_S32S8S8_SS_TNEEEENS4_6LayoutISC_NS5_IJNSA_ILi0EEESQ_SQ_EEEEENS5_IJNS4_10UnderscoreEST_ST_EEEEENS4_13SM90_TMA_LOADENS4_14ComposedLayoutINS4_7SwizzleILi2ELi4ELi3EEENS4_18smem_ptr_flag_bitsILi8EEENSP_INS5_IJSG_SF_EEENS5_IJSF_SB_EEEEEEEvNS4_8identityESW_S15_vS16_EENS_8epilogue10collective6detail29Sm90TmaWarpSpecializedAdapterINS19_15DefaultEpilogueIaSI_SI_NS18_6thread17LinearCombinationIaLi1EiiLNS1D_9ScaleType4KindE0ELNS_15FloatRoundStyleE2EaEENS1_15EpilogueDefaultEEEEEvvEEEEvNT_6ParamsE)
        /*0ebc*/ 	.short	0x0210
        /*0ebe*/ 	.short	0x0470


	//----- nvinfo : EIATTR_SW_WAR
	.align		4
.L_43:
        /*0ec0*/ 	.byte	0x04, 0x36
        /*0ec2*/ 	.short	(.L_45 - .L_44)
.L_44:
        /*0ec4*/ 	.word	0x00000008
.L_45:


//--------------------- .nv.callgraph             --------------------------
	.section	.nv.callgraph,"",@"SHT_CUDA_CALLGRAPH"
	.align	4
	.sectionentsize	8
	.align		4
        /*0000*/ 	.word	0x00000000
	.align		4
        /*0004*/ 	.word	0xffffffff
	.align		4
        /*0008*/ 	.word	index@(_ZN7cutlass13device_kernelINS_4gemm6kernel13GemmUniversalIN4cute5tupleIJiiiiEEENS1_10collective13CollectiveMmaINS1_34MainloopSm90TmaGmmaWarpSpecializedILi50ENS5_IJNS4_1CILi1EEESB_SB_EEENS1_32KernelTmaWarpSpecializedPingpongEEENS5_IJNSA_ILi64EEENSA_ILi8EEESF_EEEaNS5_IJlSB_lEEEaSI_NS4_8TiledMMAINS4_8MMA_AtomIJNS4_4SM904GMMA25MMA_64x8x32_S32S8S8_SS_TNEEEENS4_6LayoutISC_NS5_IJNSA_ILi0EEESQ_SQ_EEEEENS5_IJNS4_10UnderscoreEST_ST_EEEEENS4_13SM90_TMA_LOADENS4_14ComposedLayoutINS4_7SwizzleILi2ELi4ELi3EEENS4_18smem_ptr_flag_bitsILi8EEENSP_INS5_IJSG_SF_EEENS5_IJSF_SB_EEEEEEEvNS4_8identityESW_S15_vS16_EENS_8epilogue10collective6detail29Sm90TmaWarpSpecializedAdapterINS19_15DefaultEpilogueIaSI_SI_NS18_6thread17LinearCombinationIaLi1EiiLNS1D_9ScaleType4KindE0ELNS_15FloatRoundStyleE2EaEENS1_15EpilogueDefaultEEEEEvvEEEEvNT_6ParamsE)
	.align		4
        /*000c*/ 	.word	index@(__assertfail)
	.align		4
        /*0010*/ 	.word	0x00000000
	.align		4
        /*0014*/ 	.word	0xfffffffe
	.align		4
        /*0018*/ 	.word	0x00000000
	.align		4
        /*001c*/ 	.word	0xfffffffd
	.align		4
        /*0020*/ 	.word	0x00000000
	.align		4
        /*0024*/ 	.word	0xfffffffc


//--------------------- .nv.constant4             --------------------------
	.section	.nv.constant4,"a",@progbits
	.align	8
	.align		8
.nv.constant4:
        /*0000*/ 	.dword	__assertfail
	.align		8
        /*0008*/ 	.dword	__unnamed_1
	.align		8
        /*0010*/ 	.dword	_ZN39_INTERNAL_6abe656e_4_k_cu_f7b3ac08_81484cuda3std3__45__cpo5beginE
	.align		8
        /*0018*/ 	.dword	_ZN39_INTERNAL_6abe656e_4_k_cu_f7b3ac08_81484cuda3std3__45__cpo3endE
	.align		8
        /*0020*/ 	.dword	_ZN39_INTERNAL_6abe656e_4_k_cu_f7b3ac08_81484cuda3std3__45__cpo6cbeginE
	.align		8
        /*0028*/ 	.dword	_ZN39_INTERNAL_6abe656e_4_k_cu_f7b3ac08_81484cuda3std3__45__cpo4cendE
	.align		8
        /*0030*/ 	.dword	_ZN39_INTERNAL_6abe656e_4_k_cu_f7b3ac08_81484cuda3std3__441_GLOBAL__N__6abe656e_4_k_cu_f7b3ac08_81486ignoreE
	.align		8
        /*0038*/ 	.dword	_ZN39_INTERNAL_6abe656e_4_k_cu_f7b3ac08_81484cuda3std3__419piecewise_constructE
	.align		8
        /*0040*/ 	.dword	_ZN39_INTERNAL_6abe656e_4_k_cu_f7b3ac08_81484cuda3std3__48in_placeE
	.align		8
        /*0048*/ 	.dword	_ZN39_INTERNAL_6abe656e_4_k_cu_f7b3ac08_81484cuda3std6ranges3__45__cpo4swapE
	.align		8
        /*0050*/ 	.dword	_ZN39_INTERNAL_6abe656e_4_k_cu_f7b3ac08_81484cuda3std6ranges3__45__cpo9iter_moveE
	.align		8
        /*0058*/ 	.dword	_ZN39_INTERNAL_6abe656e_4_k_cu_f7b3ac08_81484cute7productE
	.align		8
        /*0060*/ 	.dword	_ZN39_INTERNAL_6abe656e_4_k_cu_f7b3ac08_81484cute1_E
	.align		8
        /*0068*/ 	.dword	$str$22
	.align		8
        /*0070*/ 	.dword	$str$23


//--------------------- .text._ZN7cutlass13device_kernelINS_4gemm6kernel13GemmUniversalIN4cute5tupleIJiiiiEEENS1_10collective13CollectiveMmaINS1_34MainloopSm90TmaGmmaWarpSpecializedILi50ENS5_IJNS4_1CILi1EEESB_SB_EEENS1_32KernelTmaWarpSpecializedPingpongEEENS5_IJNSA_ILi64EEENSA_ILi8EEESF_EEEaNS5_IJlSB_lEEEaSI_NS4_8TiledMMAINS4_8MMA_AtomIJNS4_4SM904GMMA25MMA_64x8x32_S32S8S8_SS_TNEEEENS4_6LayoutISC_NS5_IJNSA_ILi0EEESQ_SQ_EEEEENS5_IJNS4_10UnderscoreEST_ST_EEEEENS4_13SM90_TMA_LOADENS4_14ComposedLayoutINS4_7SwizzleILi2ELi4ELi3EEENS4_18smem_ptr_flag_bitsILi8EEENSP_INS5_IJSG_SF_EEENS5_IJSF_SB_EEEEEEEvNS4_8identityESW_S15_vS16_EENS_8epilogue10collective6detail29Sm90TmaWarpSpecializedAdapterINS19_15DefaultEpilogueIaSI_SI_NS18_6thread17LinearCombinationIaLi1EiiLNS1D_9ScaleType4KindE0ELNS_15FloatRoundStyleE2EaEENS1_15EpilogueDefaultEEEEEvvEEEEvNT_6ParamsE --------------------------
	.section	.text._ZN7cutlass13device_kernelINS_4gemm6kernel13GemmUniversalIN4cute5tupleIJiiiiEEENS1_10collective13CollectiveMmaINS1_34MainloopSm90TmaGmmaWarpSpecializedILi50ENS5_IJNS4_1CILi1EEESB_SB_EEENS1_32KernelTmaWarpSpecializedPingpongEEENS5_IJNSA_ILi64EEENSA_ILi8EEESF_EEEaNS5_IJlSB_lEEEaSI_NS4_8TiledMMAINS4_8MMA_AtomIJNS4_4SM904GMMA25MMA_64x8x32_S32S8S8_SS_TNEEEENS4_6LayoutISC_NS5_IJNSA_ILi0EEESQ_SQ_EEEEENS5_IJNS4_10UnderscoreEST_ST_EEEEENS4_13SM90_TMA_LOADENS4_14ComposedLayoutINS4_7SwizzleILi2ELi4ELi3EEENS4_18smem_ptr_flag_bitsILi8EEENSP_INS5_IJSG_SF_EEENS5_IJSF_SB_EEEEEEEvNS4_8identityESW_S15_vS16_EENS_8epilogue10collective6detail29Sm90TmaWarpSpecializedAdapterINS19_15DefaultEpilogueIaSI_SI_NS18_6thread17LinearCombinationIaLi1EiiLNS1D_9ScaleType4KindE0ELNS_15FloatRoundStyleE2EaEENS1_15EpilogueDefaultEEEEEvvEEEEvNT_6ParamsE,"ax",@progbits
	.align	128
.text._ZN7cutlass13device_kernelINS_4gemm6kernel13GemmUniversalIN4cute5tupleIJiiiiEEENS1_10collective13CollectiveMmaINS1_34MainloopSm90TmaGmmaWarpSpecializedILi50ENS5_IJNS4_1CILi1EEESB_SB_EEENS1_32KernelTmaWarpSpecializedPingpongEEENS5_IJNSA_ILi64EEENSA_ILi8EEESF_EEEaNS5_IJlSB_lEEEaSI_NS4_8TiledMMAINS4_8MMA_AtomIJNS4_4SM904GMMA25MMA_64x8x32_S32S8S8_SS_TNEEEENS4_6LayoutISC_NS5_IJNSA_ILi0EEESQ_SQ_EEEEENS5_IJNS4_10UnderscoreEST_ST_EEEEENS4_13SM90_TMA_LOADENS4_14ComposedLayoutINS4_7SwizzleILi2ELi4ELi3EEENS4_18smem_ptr_flag_bitsILi8EEENSP_INS5_IJSG_SF_EEENS5_IJSF_SB_EEEEEEEvNS4_8identityESW_S15_vS16_EENS_8epilogue10collective6detail29Sm90TmaWarpSpecializedAdapterINS19_15DefaultEpilogueIaSI_SI_NS18_6thread17LinearCombinationIaLi1EiiLNS1D_9ScaleType4KindE0ELNS_15FloatRoundStyleE2EaEENS1_15EpilogueDefaultEEEEEvvEEEEvNT_6ParamsE:
        .type           _ZN7cutlass13device_kernelINS_4gemm6kernel13GemmUniversalIN4cute5tupleIJiiiiEEENS1_10collective13CollectiveMmaINS1_34MainloopSm90TmaGmmaWarpSpecializedILi50ENS5_IJNS4_1CILi1EEESB_SB_EEENS1_32KernelTmaWarpSpecializedPingpongEEENS5_IJNSA_ILi64EEENSA_ILi8EEESF_EEEaNS5_IJlSB_lEEEaSI_NS4_8TiledMMAINS4_8MMA_AtomIJNS4_4SM904GMMA25MMA_64x8x32_S32S8S8_SS_TNEEEENS4_6LayoutISC_NS5_IJNSA_ILi0EEESQ_SQ_EEEEENS5_IJNS4_10UnderscoreEST_ST_EEEEENS4_13SM90_TMA_LOADENS4_14ComposedLayoutINS4_7SwizzleILi2ELi4ELi3EEENS4_18smem_ptr_flag_bitsILi8EEENSP_INS5_IJSG_SF_EEENS5_IJSF_SB_EEEEEEEvNS4_8identityESW_S15_vS16_EENS_8epilogue10collective6detail29Sm90TmaWarpSpecializedAdapterINS19_15DefaultEpilogueIaSI_SI_NS18_6thread17LinearCombinationIaLi1EiiLNS1D_9ScaleType4KindE0ELNS_15FloatRoundStyleE2EaEENS1_15EpilogueDefaultEEEEEvvEEEEvNT_6ParamsE,@function
        .size           _ZN7cutlass13device_kernelINS_4gemm6kernel13GemmUniversalIN4cute5tupleIJiiiiEEENS1_10collective13CollectiveMmaINS1_34MainloopSm90TmaGmmaWarpSpecializedILi50ENS5_IJNS4_1CILi1EEESB_SB_EEENS1_32KernelTmaWarpSpecializedPingpongEEENS5_IJNSA_ILi64EEENSA_ILi8EEESF_EEEaNS5_IJlSB_lEEEaSI_NS4_8TiledMMAINS4_8MMA_AtomIJNS4_4SM904GMMA25MMA_64x8x32_S32S8S8_SS_TNEEEENS4_6LayoutISC_NS5_IJNSA_ILi0EEESQ_SQ_EEEEENS5_IJNS4_10UnderscoreEST_ST_EEEEENS4_13SM90_TMA_LOADENS4_14ComposedLayoutINS4_7SwizzleILi2ELi4ELi3EEENS4_18smem_ptr_flag_bitsILi8EEENSP_INS5_IJSG_SF_EEENS5_IJSF_SB_EEEEEEEvNS4_8identityESW_S15_vS16_EENS_8epilogue10collective6detail29Sm90TmaWarpSpecializedAdapterINS19_15DefaultEpilogueIaSI_SI_NS18_6thread17LinearCombinationIaLi1EiiLNS1D_9ScaleType4KindE0ELNS_15FloatRoundStyleE2EaEENS1_15EpilogueDefaultEEEEEvvEEEEvNT_6ParamsE,(.L_x_174 - _ZN7cutlass13device_kernelINS_4gemm6kernel13GemmUniversalIN4cute5tupleIJiiiiEEENS1_10collective13CollectiveMmaINS1_34MainloopSm90TmaGmmaWarpSpecializedILi50ENS5_IJNS4_1CILi1EEESB_SB_EEENS1_32KernelTmaWarpSpecializedPingpongEEENS5_IJNSA_ILi64EEENSA_ILi8EEESF_EEEaNS5_IJlSB_lEEEaSI_NS4_8TiledMMAINS4_8MMA_AtomIJNS4_4SM904GMMA25MMA_64x8x32_S32S8S8_SS_TNEEEENS4_6LayoutISC_NS5_IJNSA_ILi0EEESQ_SQ_EEEEENS5_IJNS4_10UnderscoreEST_ST_EEEEENS4_13SM90_TMA_LOADENS4_14ComposedLayoutINS4_7SwizzleILi2ELi4ELi3EEENS4_18smem_ptr_flag_bitsILi8EEENSP_INS5_IJSG_SF_EEENS5_IJSF_SB_EEEEEEEvNS4_8identityESW_S15_vS16_EENS_8epilogue10collective6detail29Sm90TmaWarpSpecializedAdapterINS19_15DefaultEpilogueIaSI_SI_NS18_6thread17LinearCombinationIaLi1EiiLNS1D_9ScaleType4KindE0ELNS_15FloatRoundStyleE2EaEENS1_15EpilogueDefaultEEEEEvvEEEEvNT_6ParamsE)
        .other          _ZN7cutlass13device_kernelINS_4gemm6kernel13GemmUniversalIN4cute5tupleIJiiiiEEENS1_10collective13CollectiveMmaINS1_34MainloopSm90TmaGmmaWarpSpecializedILi50ENS5_IJNS4_1CILi1EEESB_SB_EEENS1_32KernelTmaWarpSpecializedPingpongEEENS5_IJNSA_ILi64EEENSA_ILi8EEESF_EEEaNS5_IJlSB_lEEEaSI_NS4_8TiledMMAINS4_8MMA_AtomIJNS4_4SM904GMMA25MMA_64x8x32_S32S8S8_SS_TNEEEENS4_6LayoutISC_NS5_IJNSA_ILi0EEESQ_SQ_EEEEENS5_IJNS4_10UnderscoreEST_ST_EEEEENS4_13SM90_TMA_LOADENS4_14ComposedLayoutINS4_7SwizzleILi2ELi4ELi3EEENS4_18smem_ptr_flag_bitsILi8EEENSP_INS5_IJSG_SF_EEENS5_IJSF_SB_EEEEEEEvNS4_8identityESW_S15_vS16_EENS_8epilogue10collective6detail29Sm90TmaWarpSpecializedAdapterINS19_15DefaultEpilogueIaSI_SI_NS18_6thread17LinearCombinationIaLi1EiiLNS1D_9ScaleType4KindE0ELNS_15FloatRoundStyleE2EaEENS1_15EpilogueDefaultEEEEEvvEEEEvNT_6ParamsE,@"STO_CUDA_ENTRY STV_DEFAULT"
_ZN7cutlass13device_kernelINS_4gemm6kernel13GemmUniversalIN4cute5tupleIJiiiiEEENS1_10collective13CollectiveMmaINS1_34MainloopSm90TmaGmmaWarpSpecializedILi50ENS5_IJNS4_1CILi1EEESB_SB_EEENS1_32KernelTmaWarpSpecializedPingpongEEENS5_IJNSA_ILi64EEENSA_ILi8EEESF_EEEaNS5_IJlSB_lEEEaSI_NS4_8TiledMMAINS4_8MMA_AtomIJNS4_4SM904GMMA25MMA_64x8x32_S32S8S8_SS_TNEEEENS4_6LayoutISC_NS5_IJNSA_ILi0EEESQ_SQ_EEEEENS5_IJNS4_10UnderscoreEST_ST_EEEEENS4_13SM90_TMA_LOADENS4_14ComposedLayoutINS4_7SwizzleILi2ELi4ELi3EEENS4_18smem_ptr_flag_bitsILi8EEENSP_INS5_IJSG_SF_EEENS5_IJSF_SB_EEEEEEEvNS4_8identityESW_S15_vS16_EENS_8epilogue10collective6detail29Sm90TmaWarpSpecializedAdapterINS19_15DefaultEpilogueIaSI_SI_NS18_6thread17LinearCombinationIaLi1EiiLNS1D_9ScaleType4KindE0ELNS_15FloatRoundStyleE2EaEENS1_15EpilogueDefaultEEEEEvvEEEEvNT_6ParamsE:
[----:B------:R-:W0:Y:S01]  /*0000*/  LDC R1, c[0x0][0x28] ;  /* 0x00000a00ff017b82 */ /* 0x000e220000000800 */
[----:B------:R-:W1:Y:S01]  /*0010*/  S2R R2, SR_TID.X ;  /* 0x0000000000027919 */ /* 0x000e620000002100 */
[----:B------:R-:W-:Y:S01]  /*0020*/  ELECT P0, URZ, PT ;  /* 0x00000000003f782f */ /* 0x000fe20003800000 */
[----:B------:R-:W-:Y:S01]  /*0030*/  BSSY B0, `(.L_x_0) ;  /* 0x000000f000007945 */ /* 0x000fe20003800000 */
[--C-:B-1----:R-:W-:Y:S02]  /*0040*/  SHF.R.U32.HI R0, RZ, 0x5, R2.reuse ;  /* 0x00000005ff007819 */ /* 0x102fe40000011602 */
[----:B------:R-:W-:-:S03]  /*0050*/  SHF.R.U32.HI R5, RZ, 0x7, R2 ;  /* 0x00000007ff057819 */ /* 0x000fc60000011602 */
[----:B------:R-:W1:Y:S04]  /*0060*/  SHFL.IDX PT, R3, R0, RZ, 0x1f ;  /* 0x00001fff00037589 */ /* 0x000e6800000e0000 */
[----:B------:R2:W3:Y:S01]  /*0070*/  SHFL.IDX PT, R6, R5, RZ, 0x1f ;  /* 0x00001fff05067589 */ /* 0x0004e200000e0000 */
[----:B-1----:R-:W-:-:S13]  /*0080*/  ISETP.NE.OR P0, PT, R3, RZ, !P0 ;  /* 0x000000ff0300720c */ /* 0x002fda0004705670 */
[----:B0-23--:R-:W-:Y:S05]  /*0090*/  @P0 BRA `(.L_x_1) ;  /* 0x0000000000200947 */ /* 0x00dfea0003800000 */
[----:B------:R-:W-:Y:S02]  /*00a0*/  ULDC.64 UR4, c[0x0][0x198] ;  /* 0x0000660000047ab9 */ /* 0x000fe40000000a00 */
[----:B------:R-:W-:Y:S02]  /*00b0*/  UIADD3 UR6, UP0, UR4, 0xf0, URZ ;  /* 0x000000f004067890 */ /* 0x000fe4000ff1e03f */
[----:B------:R-:W-:Y:S02]  /*00c0*/  UIADD3 UR4, UP1, UR4, 0x1f0, URZ ;  /* 0x000001f004047890 */ /* 0x000fe4000ff3e03f */
[----:B------:R-:W-:Y:S02]  /*00d0*/  UIADD3.X UR7, URZ, UR5, URZ, UP0, !UPT ;  /* 0x000000053f077290 */ /* 0x000fe400087fe43f */
[----:B------:R-:W-:-:S07]  /*00e0*/  UIADD3.X UR5, URZ, UR5, URZ, UP1, !UPT ;  /* 0x000000053f057290 */ /* 0x000fce0008ffe43f */
[----:B------:R0:W-:Y:S02]  /*00f0*/  UTMACCTL.PF [UR6] ;  /* 0x00000000060079b9 */ /* 0x0001e40008040000 */
[----:B------:R0:W-:Y:S02]  /*0100*/  UTMACCTL.PF [UR4] ;  /* 0x00000000040079b9 */ /* 0x0001e40008040000 */
[----:B0-----:R-:W-:Y:S01]  /*0110*/  NOP ;  /* 0x0000000000007918 */ /* 0x001fe20000000000 */
.L_x_1:
[----:B------:R-:W-:Y:S05]  /*0120*/  BSYNC B0 ;  /* 0x0000000000007941 */ /* 0x000fea0003800000 */
.L_x_0:
[----:B------:R-:W0:Y:S02]  /*0130*/  SHFL.IDX PT, R4, R0, RZ, 0x1f ;  /* 0x00001fff00047589 */ /* 0x000e2400000e0000 */
[----:B0-----:R-:W-:-:S13]  /*0140*/  ISETP.NE.AND P0, PT, R4, RZ, PT ;  /* 0x000000ff0400720c */ /* 0x001fda0003f05270 */
[----:B------:R-:W-:Y:S05]  /*0150*/  @P0 BRA `(.L_x_2) ;  /* 0x0000000400d40947 */ /* 0x000fea0003800000 */
[----:B------:R-:W-:Y:S01]  /*0160*/  ELECT P0, URZ, PT ;  /* 0x00000000003f782f */ /* 0x000fe20003800000 */
[----:B------:R-:W-:-:S12]  /*0170*/  BSSY B0, `(.L_x_2) ;  /* 0x0000073000007945 */ /* 0x000fd80003800000 */
[----:B------:R-:W-:Y:S05]  /*0180*/  @!P0 BRA `(.L_x_3) ;  /* 0x0000000400c48947 */ /* 0x000fea0003800000 */
[----:B------:R-:W0:Y:S01]  /*0190*/  S2UR UR8, SR_CgaCtaId ;  /* 0x00000000000879c3 */ /* 0x000e220000008800 */
[----:B------:R-:W-:Y:S01]  /*01a0*/  UMOV UR4, 0x400 ;  /* 0x0000040000047882 */ /* 0x000fe20000000000 */
[----:B------:R-:W-:Y:S01]  /*01b0*/  UMOV UR5, 0x1 ;  /* 0x0000000100057882 */ /* 0x000fe20000000000 */
[----:B------:R-:W-:Y:S02]  /*01c0*/  UMOV UR6, 0x80 ;  /* 0x0000008000067882 */ /* 0x000fe40000000000 */
[----:B------:R-:W-:-:S04]  /*01d0*/  UIADD3 UR6, -UR6, 0x100000, URZ ;  /* 0x0010000006067890 */ /* 0x000fc8000fffe13f */
[----:B------:R-:W-:Y:S02]  /*01e0*/  USHF.L.U32 UR7, UR6, 0xb, URZ ;  /* 0x0000000b06077899 */ /* 0x000fe4000800063f */
[----:B------:R-:W-:Y:S02]  /*01f0*/  USHF.L.U32 UR6, UR6, 0x1, URZ ;  /* 0x0000000106067899 */ /* 0x000fe4000800063f */
[----:B0-----:R-:W-:Y:S02]  /*0200*/  ULEA UR8, UR8, UR4, 0x18 ;  /* 0x0000000408087291 */ /* 0x001fe4000f8ec03f */
[----:B------:R-:W-:-:S04]  /*0210*/  UIADD3 UR4, -UR5, 0x100000, URZ ;  /* 0x0010000005047890 */ /* 0x000fc8000fffe13f */
[----:B------:R-:W-:Y:S02]  /*0220*/  USHF.L.U32 UR5, UR4, 0xb, URZ ;  /* 0x0000000b04057899 */ /* 0x000fe4000800063f */
[----:B------:R-:W-:Y:S01]  /*0230*/  USHF.L.U32 UR4, UR4, 0x1, URZ ;  /* 0x0000000104047899 */ /* 0x000fe2000800063f */
[----:B------:R-:W0:Y:S11]  /*0240*/  FENCE.VIEW.ASYNC.S ;  /* 0x00000000000073c6 */ /* 0x000e360000000000 */
[----:B0-----:R0:W1:Y:S01]  /*0250*/  SYNCS.EXCH.64 URZ, [UR8], UR4 ;  /* 0x00000004083f75b2 */ /* 0x0010620008000100 */
[----:B------:R0:W2:Y:S01]  /*0260*/  SYNCS.EXCH.64 URZ, [UR8+0x190], UR6 ;  /* 0x00019006083f75b2 */ /* 0x0000a20008000100 */
[----:B------:R0:W3:Y:S01]  /*0270*/  SYNCS.EXCH.64 URZ, [UR8+0x8], UR4 ;  /* 0x00000804083f75b2 */ /* 0x0000e20008000100 */
[----:B------:R0:W4:Y:S01]  /*0280*/  SYNCS.EXCH.64 URZ, [UR8+0x198], UR6 ;  /* 0x00019806083f75b2 */ /* 0x0001220008000100 */
[----:B------:R0:W0:Y:S01]  /*0290*/  SYNCS.EXCH.64 URZ, [UR8+0x10], UR4 ;  /* 0x00001004083f75b2 */ /* 0x0000220008000100 */
        /* <DEDUP_REMOVED lines=95> */
[----:B-1234-:R-:W-:Y:S01]  /*0890*/  NOP ;  /* 0x0000000000007918 */ /* 0x01efe20000000000 */
.L_x_3:
[----:B0-----:R-:W-:Y:S05]  /*08a0*/  BSYNC B0 ;  /* 0x0000000000007941 */ /* 0x001fea0003800000 */
.L_x_2:
[----:B------:R-:W0:Y:S01]  /*08b0*/  SHFL.IDX PT, R7, R0, RZ, 0x1f ;  /* 0x00001fff00077589 */ /* 0x000e2200000e0000 */
[----:B------:R-:W-:Y:S01]  /*08c0*/  ELECT P0, URZ, PT ;  /* 0x00000000003f782f */ /* 0x000fe20003800000 */
[----:B------:R-:W-:Y:S01]  /*08d0*/  NOP ;  /* 0x0000000000007918 */ /* 0x000fe20000000000 */
[----:B------:R-:W-:Y:S01]  /*08e0*/  ELECT P1, URZ, PT ;  /* 0x00000000003f782f */ /* 0x000fe20003820000 */
[----:B------:R-:W1:Y:S01]  /*08f0*/  SHFL.IDX PT, R4, R0, RZ, 0x1f ;  /* 0x00001fff00047589 */ /* 0x000e6200000e0000 */
[----:B------:R-:W-:Y:S01]  /*0900*/  UMOV UR4, 0x20 ;  /* 0x0000002000047882 */ /* 0x000fe20000000000 */
[----:B------:R-:W-:Y:S01]  /*0910*/  UMOV UR11, 0x80 ;  /* 0x00000080000b7882 */ /* 0x000fe20000000000 */
[----:B------:R-:W-:Y:S01]  /*0920*/  NOP ;  /* 0x0000000000007918 */ /* 0x000fe20000000000 */
[----:B------:R-:W2:Y:S01]  /*0930*/  SHFL.IDX PT, R5, R5, RZ, 0x1f ;  /* 0x00001fff05057589 */ /* 0x000ea200000e0000 */
[C---:B------:R-:W-:Y:S01]  /*0940*/  VIADD R37, R6.reuse, 0xffffffff ;  /* 0xffffffff06257836 */ /* 0x040fe20000000000 */
[----:B------:R-:W-:Y:S01]  /*0950*/  ULDC.64 UR36, c[0x0][0x208] ;  /* 0x0000820000247ab9 */ /* 0x000fe20000000a00 */
[----:B------:R-:W-:-:S03]  /*0960*/  ISETP.NE.AND P2, PT, R6, RZ, PT ;  /* 0x000000ff0600720c */ /* 0x000fc60003f45270 */
[----:B------:R-:W-:Y:S02]  /*0970*/  ISETP.GE.U32.AND P3, PT, R37, 0x2, PT ;  /* 0x000000022500780c */ /* 0x000fe40003f66070 */
[----:B0-----:R-:W-:Y:S02]  /*0980*/  ISETP.NE.OR P0, PT, R7, RZ, !P0 ;  /* 0x000000ff0700720c */ /* 0x001fe40004705670 */
[----:B-1----:R-:W-:Y:S02]  /*0990*/  ISETP.NE.OR P1, PT, R4, RZ, !P1 ;  /* 0x000000ff0400720c */ /* 0x002fe40004f25670 */
[----:B------:R-:W-:Y:S02]  /*09a0*/  SHF.R.S32.HI R4, RZ, 0x1f, R3 ;  /* 0x0000001fff047819 */ /* 0x000fe40000011403 */
[----:B--2---:R-:W-:Y:S02]  /*09b0*/  R2UR UR43, R5 ;  /* 0x00000000052b72ca */ /* 0x004fe400000e0000 */
[----:B------:R-:W-:-:S05]  /*09c0*/  LEA.HI R4, R4, R3, RZ, 0x2 ;  /* 0x0000000304047211 */ /* 0x000fca00078f10ff */
[----:B------:R-:W-:Y:S01]  /*09d0*/  VOTEU.ALL UP0, P0 ;  /* 0x00000000003f7886 */ /* 0x000fe20000000000 */
[----:B------:R-:W-:Y:S01]  /*09e0*/  LOP3.LUT R4, R4, 0xfffffffc, RZ, 0xc0, !PT ;  /* 0xfffffffc04047812 */ /* 0x000fe200078ec0ff */
[----:B------:R-:W-:-:S03]  /*09f0*/  VOTEU.ALL UP1, P1 ;  /* 0x00000000003f7886 */ /* 0x000fc60000820000 */
[----:B------:R-:W0:Y:S01]  /*0a00*/  @!UP0 S2UR UR7, SR_CgaCtaId ;  /* 0x00000000000789c3 */ /* 0x000e220000008800 */
[----:B------:R-:W-:Y:S01]  /*0a10*/  @!UP0 UMOV UR6, 0x400 ;  /* 0x0000040000068882 */ /* 0x000fe20000000000 */
[----:B------:R-:W-:-:S04]  /*0a20*/  @!UP0 UIADD3 UR4, -UR4, 0x100000, URZ ;  /* 0x0010000004048890 */ /* 0x000fc8000fffe13f */
[----:B------:R-:W-:Y:S02]  /*0a30*/  @!UP0 USHF.L.U32 UR5, UR4, 0xb, URZ ;  /* 0x0000000b04058899 */ /* 0x000fe4000800063f */
[----:B------:R-:W-:Y:S01]  /*0a40*/  @!UP0 USHF.L.U32 UR4, UR4, 0x1, URZ ;  /* 0x0000000104048899 */ /* 0x000fe2000800063f */
[----:B------:R-:W-:Y:S01]  /*0a50*/  IMAD.IADD R0, R3, 0x1, -R4 ;  /* 0x0000000103007824 */ /* 0x000fe200078e0a04 */
[----:B------:R-:W-:Y:S01]  /*0a60*/  @!UP1 UMOV UR9, 0x400 ;  /* 0x0000040000099882 */ /* 0x000fe20000000000 */
[----:B------:R-:W-:Y:S01]  /*0a70*/  VOTEU.ALL UP2, P1 ;  /* 0x00000000003f7886 */ /* 0x000fe20000840000 */
[----:B------:R-:W-:Y:S01]  /*0a80*/  VOTEU.ALL UP3, P1 ;  /* 0x00000000003f7886 */ /* 0x000fe20000860000 */
[----:B------:R-:W-:Y:S01]  /*0a90*/  VOTEU.ALL UP4, P1 ;  /* 0x00000000003f7886 */ /* 0x000fe20000880000 */
[----:B------:R-:W1:Y:S01]  /*0aa0*/  @!UP1 S2UR UR10, SR_CgaCtaId ;  /* 0x00000000000a99c3 */ /* 0x000e620000008800 */
[----:B------:R-:W-:Y:S01]  /*0ab0*/  VOTEU.ALL UP5, P1 ;  /* 0x00000000003f7886 */ /* 0x000fe200008a0000 */
[----:B------:R-:W-:-:S04]  /*0ac0*/  SHF.R.S32.HI R3, RZ, 0x1f, R2 ;  /* 0x0000001fff037819 */ /* 0x000fc80000011402 */
[----:B------:R-:W-:-:S04]  /*0ad0*/  LEA.HI R3, R3, R2, RZ, 0x7 ;  /* 0x0000000203037211 */ /* 0x000fc800078f38ff */
[----:B------:R-:W-:-:S05]  /*0ae0*/  LOP3.LUT R3, R3, 0xffffff80, RZ, 0xc0, !PT ;  /* 0xffffff8003037812 */ /* 0x000fca00078ec0ff */
[----:B------:R-:W-:Y:S01]  /*0af0*/  IMAD.IADD R3, R2, 0x1, -R3 ;  /* 0x0000000102037824 */ /* 0x000fe200078e0a03 */
[----:B0-----:R-:W-:Y:S02]  /*0b00*/  @!UP0 ULEA UR8, UR7, UR6, 0x18 ;  /* 0x0000000607088291 */ /* 0x001fe4000f8ec03f */
[----:B------:R-:W-:-:S04]  /*0b10*/  @!UP1 UIADD3 UR6, -UR11, 0x100000, URZ ;  /* 0x001000000b069890 */ /* 0x000fc8000fffe13f */
[----:B------:R-:W-:Y:S02]  /*0b20*/  @!UP1 USHF.L.U32 UR7, UR6, 0xb, URZ ;  /* 0x0000000b06079899 */ /* 0x000fe4000800063f */
[----:B------:R-:W-:Y:S01]  /*0b30*/  @!UP1 USHF.L.U32 UR6, UR6, 0x1, URZ ;  /* 0x0000000106069899 */ /* 0x000fe2000800063f */
[----:B------:R-:W-:Y:S01]  /*0b40*/  VOTEU.ALL UP0, P0 ;  /* 0x00000000003f7886 */ /* 0x000fe20000000000 */
[----:B-1----:R-:W-:Y:S01]  /*0b50*/  @!UP1 ULEA UR9, UR10, UR9, 0x18 ;  /* 0x000000090a099291 */ /* 0x002fe2000f8ec03f */
[----:B------:R-:W-:Y:S02]  /*0b60*/  VOTEU.ALL UP1, P0 ;  /* 0x00000000003f7886 */ /* 0x000fe40000020000 */
[----:B------:R-:W-:Y:S01]  /*0b70*/  ULDC.64 UR10, c[0x0][0x598] ;  /* 0x00016600000a7ab9 */ /* 0x000fe20000000a00 */
[----:B------:R-:W-:Y:S01]  /*0b80*/  ISETP.NE.AND P0, PT, R0, 0x3, PT ;  /* 0x000000030000780c */ /* 0x000fe20003f05270 */
[----:B------:R-:W0:Y:S02]  /*0b90*/  FENCE.VIEW.ASYNC.S ;  /* 0x00000000000073c6 */ /* 0x000e240000000000 */
[----:B0-----:R0:W1:Y:S01]  /*0ba0*/  @!UP0 SYNCS.EXCH.64 URZ, [UR8+0x350], UR4 ;  /* 0x00035004083f85b2 */ /* 0x0010620008000100 */
[----:B------:R-:W-:-:S02]  /*0bb0*/  ISETP.NE.U32.AND P1, PT, RZ, UR10, PT ;  /* 0x0000000aff007c0c */ /* 0x000fc4000bf25070 */
[----:B------:R-:W-:Y:S02]  /*0bc0*/  ISETP.EQ.OR P0, PT, R0, RZ, !P0 ;  /* 0x000000ff0000720c */ /* 0x000fe40004702670 */
[----:B------:R-:W-:Y:S02]  /*0bd0*/  ISETP.NE.AND.EX P1, PT, RZ, UR11, PT, P1 ;  /* 0x0000000bff007c0c */ /* 0x000fe4000bf25310 */
[----:B------:R-:W-:-:S04]  /*0be0*/  ISETP.EQ.AND P0, PT, R6, RZ, P0 ;  /* 0x000000ff0600720c */ /* 0x000fc80000702270 */
[----:B------:R-:W-:-:S04]  /*0bf0*/  SEL R18, RZ, 0x1, !P0 ;  /* 0x00000001ff127807 */ /* 0x000fc80004000000 */
[----:B------:R-:W-:Y:S01]  /*0c00*/  SEL R18, R18, 0x2, P3 ;  /* 0x0000000212127807 */ /* 0x000fe20001800000 */
[----:B------:R0:W1:Y:S01]  /*0c10*/  @!UP1 SYNCS.EXCH.64 URZ, [UR8+0x358], UR4 ;  /* 0x00035804083f95b2 */ /* 0x0000620008000100 */
[----:B------:R-:W-:Y:S01]  /*0c20*/  NOP ;  /* 0x0000000000007918 */ /* 0x000fe20000000000 */
[----:B------:R0:W1:Y:S01]  /*0c30*/  @!UP2 SYNCS.EXCH.64 URZ, [UR9+0x330], UR6 ;  /* 0x00033006093fa5b2 */ /* 0x0000620008000100 */
[----:B------:R0:W1:Y:S01]  /*0c40*/  @!UP3 SYNCS.EXCH.64 URZ, [UR9+0x338], UR6 ;  /* 0x00033806093fb5b2 */ /* 0x0000620008000100 */
[----:B------:R0:W1:Y:S01]  /*0c50*/  @!UP4 SYNCS.EXCH.64 URZ, [UR9+0x340], UR6 ;  /* 0x00034006093fc5b2 */ /* 0x0000620008000100 */
[----:B------:R0:W1:Y:S01]  /*0c60*/  @!UP5 SYNCS.EXCH.64 URZ, [UR9+0x348], UR6 ;  /* 0x00034806093fd5b2 */ /* 0x0000620008000100 */
[----:B------:R-:W-:Y:S01]  /*0c70*/  NOP ;  /* 0x0000000000007918 */ /* 0x000fe20000000000 */
[----:B-1----:R-:W-:Y:S06]  /*0c80*/  BAR.SYNC.DEFER_BLOCKING 0x0 ;  /* 0x0000000000007b1d */ /* 0x002fec0000010000 */
[----:B0-----:R-:W-:Y:S05]  /*0c90*/  @!P1 BRA `(.L_x_4) ;  /* 0x00000000001c9947 */ /* 0x001fea0003800000 */
[----:B------:R-:W0:Y:S02]  /*0ca0*/  LDC.64 R4, c[0x0][0x598] ;  /* 0x00016600ff047b82 */ /* 0x000e240000000a00 */
[----:B0-----:R-:W2:Y:S02]  /*0cb0*/  LDG.E.64 R4, desc[UR36][R4.64] ;  /* 0x0000002404047981 */ /* 0x001ea4000c1e1b00 */
[----:B--2---:R-:W-:-:S04]  /*0cc0*/  ISETP.NE.U32.AND P0, PT, R4, RZ, PT ;  /* 0x000000ff0400720c */ /* 0x004fc80003f05070 */
[----:B------:R-:W-:-:S13]  /*0cd0*/  ISETP.NE.AND.EX P0, PT, R5, RZ, PT, P0 ;  /* 0x000000ff0500720c */ /* 0x000fda0003f05300 */
[----:B------:R-:W-:Y:S05]  /*0ce0*/  @!P0 BRA `(.L_x_4) ;  /* 0x0000000000088947 */ /* 0x000fea0003800000 */
[----:B------:R1:W5:Y:S01]  /*0cf0*/  LD.E R27, desc[UR36][R4.64] ;  /* 0x00000024041b7980 */ /* 0x000362000c101900 */
[----:B------:R-:W-:Y:S05]  /*0d00*/  BRA `(.L_x_5) ;  /* 0x0000000000247947 */ /* 0x000fea0003800000 */
.L_x_4:
[----:B------:R-:W-:Y:S02]  /*0d10*/  ULDC.64 UR4, c[0x0][0x588] ;  /* 0x0001620000047ab9 */ /* 0x000fe40000000a00 */
[----:B------:R-:W-:-:S04]  /*0d20*/  ISETP.NE.U32.AND P0, PT, RZ, UR4, PT ;  /* 0x00000004ff007c0c */ /* 0x000fc8000bf05070 */
[----:B------:R-:W-:-:S13]  /*0d30*/  ISETP.NE.AND.EX P0, PT, RZ, UR5, PT, P0 ;  /* 0x00000005ff007c0c */ /* 0x000fda000bf05300 */
[----:B------:R-:W-:Y:S05]  /*0d40*/  @!P0 BRA `(.L_x_6) ;  /* 0x00000000000c8947 */ /* 0x000fea0003800000 */
[----:B------:R-:W0:Y:S02]  /*0d50*/  LDC.64 R4, c[0x0][0x588] ;  /* 0x00016200ff047b82 */ /* 0x000e240000000a00 */
[----:B0-----:R0:W5:Y:S01]  /*0d60*/  LDG.E R27, desc[UR36][R4.64] ;  /* 0x00000024041b7981 */ /* 0x001162000c1e1900 */
[----:B------:R-:W-:Y:S05]  /*0d70*/  BRA `(.L_x_5) ;  /* 0x0000000000087947 */ /* 0x000fea0003800000 */
.L_x_6:
[----:B------:R-:W-:Y:S02]  /*0d80*/  ULDC UR4, c[0x0][0x580] ;  /* 0x0001600000047ab9 */ /* 0x000fe40000000800 */
[----:B------:R-:W-:-:S07]  /*0d90*/  IMAD.U32 R27, RZ, RZ, UR4 ;  /* 0x00000004ff1b7e24 */ /* 0x000fce000f8e00ff */
.L_x_5:
[----:B------:R-:W-:Y:S02]  /*0da0*/  ULDC.64 UR4, c[0x0][0x5a0] ;  /* 0x0001680000047ab9 */ /* 0x000fe40000000a00 */
[----:B------:R-:W-:-:S04]  /*0db0*/  ISETP.NE.U32.AND P0, PT, RZ, UR4, PT ;  /* 0x00000004ff007c0c */ /* 0x000fc8000bf05070 */
[----:B------:R-:W-:-:S13]  /*0dc0*/  ISETP.NE.AND.EX P0, PT, RZ, UR5, PT, P0 ;  /* 0x00000005ff007c0c */ /* 0x000fda000bf05300 */
[----:B------:R-:W-:Y:S05]  /*0dd0*/  @!P0 BRA `(.L_x_7) ;  /* 0x00000000001c8947 */ /* 0x000fea0003800000 */
[----:B01----:R-:W0:Y:S02]  /*0de0*/  LDC.64 R4, c[0x0][0x5a0] ;  /* 0x00016800ff047b82 */ /* 0x003e240000000a00 */
[----:B0-----:R-:W2:Y:S02]  /*0df0*/  LDG.E.64 R4, desc[UR36][R4.64] ;  /* 0x0000002404047981 */ /* 0x001ea4000c1e1b00 */
[----:B--2---:R-:W-:-:S04]  /*0e00*/  ISETP.NE.U32.AND P0, PT, R4, RZ, PT ;  /* 0x000000ff0400720c */ /* 0x004fc80003f05070 */
[----:B------:R-:W-:-:S13]  /*0e10*/  ISETP.NE.AND.EX P0, PT, R5, RZ, PT, P0 ;  /* 0x000000ff0500720c */ /* 0x000fda0003f05300 */
[----:B------:R-:W-:Y:S05]  /*0e20*/  @!P0 BRA `(.L_x_7) ;  /* 0x0000000000088947 */ /* 0x000fea0003800000 */
[----:B------:R3:W5:Y:S01]  /*0e30*/  LD.E R28, desc[UR36][R4.64] ;  /* 0x00000024041c7980 */ /* 0x000762000c101900 */
[----:B------:R-:W-:Y:S05]  /*0e40*/  BRA `(.L_x_8) ;  /* 0x0000000000247947 */ /* 0x000fea0003800000 */
.L_x_7:
[----:B------:R-:W-:Y:S02]  /*0e50*/  ULDC.64 UR4, c[0x0][0x590] ;  /* 0x0001640000047ab9 */ /* 0x000fe40000000a00 */
[----:B------:R-:W-:-:S04]  /*0e60*/  ISETP.NE.U32.AND P0, PT, RZ, UR4, PT ;  /* 0x00000004ff007c0c */ /* 0x000fc8000bf05070 */
[----:B------:R-:W-:-:S13]  /*0e70*/  ISETP.NE.AND.EX P0, PT, RZ, UR5, PT, P0 ;  /* 0x00000005ff007c0c */ /* 0x000fda000bf05300 */
[----:B------:R-:W-:Y:S05]  /*0e80*/  @!P0 BRA `(.L_x_9) ;  /* 0x00000000000c8947 */ /* 0x000fea0003800000 */
[----:B------:R-:W2:Y:S02]  /*0e90*/  LDC.64 R28, c[0x0][0x590] ;  /* 0x00016400ff1c7b82 */ /* 0x000ea40000000a00 */
[----:B--2---:R2:W5:Y:S01]  /*0ea0*/  LDG.E R28, desc[UR36][R28.64] ;  /* 0x000000241c1c7981 */ /* 0x004562000c1e1900 */
[----:B------:R-:W-:Y:S05]  /*0eb0*/  BRA `(.L_x_8) ;  /* 0x0000000000087947 */ /* 0x000fea0003800000 */
.L_x_9:
[----:B------:R-:W-:Y:S02]  /*0ec0*/  ULDC UR4, c[0x0][0x584] ;  /* 0x0001610000047ab9 */ /* 0x000fe40000000800 */
[----:B------:R-:W-:-:S07]  /*0ed0*/  IMAD.U32 R28, RZ, RZ, UR4 ;  /* 0x00000004ff1c7e24 */ /* 0x000fce000f8e00ff */
.L_x_8:
[----:B------:R-:W4:Y:S01]  /*0ee0*/  LDC R23, c[0x0][0x65c] ;  /* 0x00019700ff177b82 */ /* 0x000f220000000800 */
[----:B------:R-:W2:Y:S01]  /*0ef0*/  S2R R14, SR_CTAID.Y ;  /* 0x00000000000e7919 */ /* 0x000ea20000002600 */
[----:B------:R-:W-:Y:S01]  /*0f00*/  ULDC UR6, c[0x0][0x28c] ;  /* 0x0000a30000067ab9 */ /* 0x000fe20000000800 */
[----:B------:R-:W-:Y:S01]  /*0f10*/  ISETP.NE.AND P0, PT, R6, 0x2, PT ;  /* 0x000000020600780c */ /* 0x000fe20003f05270 */
[----:B------:R-:W-:Y:S01]  /*0f20*/  UIADD3 UR6, UR6, 0x3f, URZ ;  /* 0x0000003f06067890 */ /* 0x000fe2000fffe03f */
[----:B01-3--:R-:W0:Y:S01]  /*0f30*/  S2R R4, SR_CTAID.X ;  /* 0x0000000000047919 */ /* 0x00be220000002500 */
[----:B------:R-:W-:Y:S01]  /*0f40*/  UMOV UR38, URZ ;  /* 0x0000003f00267c82 */ /* 0x000fe20008000000 */
[----:B------:R-:W-:Y:S01]  /*0f50*/  UMOV UR39, URZ ;  /* 0x0000003f00277c82 */ /* 0x000fe20008000000 */
[----:B------:R-:W-:Y:S01]  /*0f60*/  USHF.R.S32.HI UR7, URZ, 0x1f, UR6 ;  /* 0x0000001f3f077899 */ /* 0x000fe20008011406 */
[----:B------:R-:W-:-:S03]  /*0f70*/  ULDC.64 UR8, c[0x0][0x650] ;  /* 0x0001940000087ab9 */ /* 0x000fc60000000a00 */
[----:B------:R-:W-:-:S04]  /*0f80*/  ULEA.HI UR7, UR7, UR6, URZ, 0x6 ;  /* 0x0000000607077291 */ /* 0x000fc8000f8f303f */
[----:B------:R-:W-:Y:S01]  /*0f90*/  USHF.R.S32.HI UR40, URZ, 0x6, UR7 ;  /* 0x000000063f287899 */ /* 0x000fe20008011407 */
[----:B----4-:R-:W-:-:S04]  /*0fa0*/  ISETP.NE.AND P1, PT, R23, 0x1, PT ;  /* 0x000000011700780c */ /* 0x010fc80003f25270 */
[----:B------:R-:W-:-:S09]  /*0fb0*/  P2R R5, PR, RZ, 0x2 ;  /* 0x00000002ff057803 */ /* 0x000fd20000000000 */
[----:B------:R-:W0:Y:S01]  /*0fc0*/  @P1 LDC R5, c[0x0][0x10] ;  /* 0x00000400ff051b82 */ /* 0x000e220000000800 */
[----:B--2---:R-:W-:Y:S02]  /*0fd0*/  @P1 IMAD.MOV.U32 R6, RZ, RZ, R14 ;  /* 0x000000ffff061224 */ /* 0x004fe400078e000e */
[----:B------:R-:W-:Y:S02]  /*0fe0*/  @P1 IMAD.MOV.U32 R7, RZ, RZ, RZ ;  /* 0x000000ffff071224 */ /* 0x000fe400078e00ff */
[----:B------:R-:W-:-:S03]  /*0ff0*/  @P1 IMAD.MOV.U32 R19, RZ, RZ, RZ ;  /* 0x000000ffff131224 */ /* 0x000fc600078e00ff */
[----:B------:R-:W1:Y:S01]  /*1000*/  @!P1 LDC R9, c[0x0][0xc] ;  /* 0x00000300ff099b82 */ /* 0x000e620000000800 */
[----:B------:R-:W-:Y:S01]  /*1010*/  ULDC UR4, c[0x0][0xc] ;  /* 0x0000030000047ab9 */ /* 0x000fe20000000800 */
[----:B------:R-:W-:Y:S02]  /*1020*/  ULDC UR5, c[0x0][0x10] ;  /* 0x0000040000057ab9 */ /* 0x000fe40000000800 */
[----:B------:R-:W-:-:S04]  /*1030*/  UIMAD.WIDE.U32 UR4, UR4, UR5, URZ ;  /* 0x00000005040472a5 */ /* 0x000fc8000f8e003f */
[----:B------:R-:W2:Y:S01]  /*1040*/  LDC R16, c[0x0][0x14] ;  /* 0x00000500ff107b82 */ /* 0x000ea20000000800 */
[----:B0-----:R-:W-:-:S04]  /*1050*/  @P1 IMAD.WIDE.U32 R6, R4, R5, R6 ;  /* 0x0000000504061225 */ /* 0x001fc800078e0006 */
[----:B------:R-:W-:Y:S02]  /*1060*/  IMAD.MOV.U32 R5, RZ, RZ, RZ ;  /* 0x000000ffff057224 */ /* 0x000fe400078e00ff */
[----:B------:R-:W-:Y:S02]  /*1070*/  @P1 IMAD.IADD R19, R7, 0x1, R19 ;  /* 0x0000000107131824 */ /* 0x000fe400078e0213 */
[----:B------:R-:W-:Y:S02]  /*1080*/  @P1 IMAD.MOV.U32 R22, RZ, RZ, R6 ;  /* 0x000000ffff161224 */ /* 0x000fe400078e0006 */
[----:B-1----:R-:W-:-:S04]  /*1090*/  @!P1 IMAD.WIDE.U32 R6, R9, R14, R4 ;  /* 0x0000000e09069225 */ /* 0x002fc800078e0004 */
[----:B------:R-:W-:Y:S02]  /*10a0*/  @!P1 IMAD.MOV.U32 R22, RZ, RZ, R6 ;  /* 0x000000ffff169224 */ /* 0x000fe400078e0006 */
[C---:B--2---:R-:W-:Y:S02]  /*10b0*/  IMAD R9, R16.reuse, UR5, RZ ;  /* 0x0000000510097c24 */ /* 0x044fe4000f8e02ff */
[----:B------:R-:W-:-:S04]  /*10c0*/  IMAD.WIDE.U32 R16, R16, UR4, RZ ;  /* 0x0000000410107c25 */ /* 0x000fc8000f8e00ff */
[----:B------:R-:W-:Y:S02]  /*10d0*/  @!P1 IMAD.MOV.U32 R19, RZ, RZ, R7 ;  /* 0x000000ffff139224 */ /* 0x000fe400078e0007 */
[----:B------:R-:W-:Y:S01]  /*10e0*/  IMAD.IADD R6, R17, 0x1, R9 ;  /* 0x0000000111067824 */ /* 0x000fe200078e0209 */
[----:B------:R-:W-:Y:S06]  /*10f0*/  @P0 BRA `(.L_x_10) ;  /* 0x0000000000200947 */ /* 0x000fec0003800000 */
[----:B------:R-:W-:Y:S01]  /*1100*/  UISETP.GE.U32.AND UP0, UPT, UR40, 0x32, UPT ;  /* 0x000000322800788c */ /* 0x000fe2000bf06070 */
[----:B------:R-:W-:Y:S01]  /*1110*/  IADD3 R22, P0, R22, R16, RZ ;  /* 0x0000001016167210 */ /* 0x000fe20007f1e0ff */
[----:B------:R-:W-:Y:S01]  /*1120*/  UIMAD.WIDE.U32 UR4, UR40, 0x51eb851f, URZ ;  /* 0x51eb851f280478a5 */ /* 0x000fe2000f8e003f */
[----:B------:R-:W-:-:S03]  /*1130*/  UMOV UR39, URZ ;  /* 0x0000003f00277c82 */ /* 0x000fc60008000000 */
[----:B------:R-:W-:Y:S01]  /*1140*/  USHF.R.U32.HI UR4, URZ, 0x4, UR5 ;  /* 0x000000043f047899 */ /* 0x000fe20008011605 */
[----:B------:R-:W-:-:S03]  /*1150*/  IMAD.X R19, R6, 0x1, R19, P0 ;  /* 0x0000000106137824 */ /* 0x000fc600000e0613 */
[----:B------:R-:W-:Y:S02]  /*1160*/  UIMAD UR38, UR4, -0x32, UR40 ;  /* 0xffffffce042678a4 */ /* 0x000fe4000f8e0228 */
[----:B------:R-:W-:-:S12]  /*1170*/  @UP0 ULOP3.LUT UR39, UR4, 0x1, URZ, 0xc0, !UPT ;  /* 0x0000000104270892 */ /* 0x000fd8000f8ec03f */
.L_x_10:
[----:B------:R-:W-:Y:S01]  /*1180*/  ISETP.GE.U32.AND P0, PT, R22, UR8, PT ;  /* 0x0000000816007c0c */ /* 0x000fe2000bf06070 */
[----:B------:R-:W-:Y:S01]  /*1190*/  IMAD.MOV.U32 R24, RZ, RZ, -0x1 ;  /* 0xffffffffff187424 */ /* 0x000fe200078e00ff */
[----:B------:R-:W-:Y:S01]  /*11a0*/  PRMT R7, RZ, 0x7610, R7 ;  /* 0x00007610ff077816 */ /* 0x000fe20000000007 */
[----:B------:R-:W-:Y:S01]  /*11b0*/  IMAD.MOV.U32 R25, RZ, RZ, -0x1 ;  /* 0xffffffffff197424 */ /* 0x000fe200078e00ff */
[----:B------:R-:W-:Y:S01]  /*11c0*/  ISETP.GE.U32.AND.EX P0, PT, R19, UR9, PT, P0 ;  /* 0x0000000913007c0c */ /* 0x000fe2000bf06100 */
[----:B------:R-:W-:-:S12]  /*11d0*/  IMAD.MOV.U32 R26, RZ, RZ, -0x1 ;  /* 0xffffffffff1a7424 */ /* 0x000fd800078e00ff */
[----:B------:R-:W-:Y:S05]  /*11e0*/  @P0 BRA `(.L_x_11) ;  /* 0x0000000400600947 */ /* 0x000fea0003800000 */
[----:B------:R-:W0:Y:S01]  /*11f0*/  LDC.64 R20, c[0x0][0x628] ;  /* 0x00018a00ff147b82 */ /* 0x000e220000000a00 */
[----:B------:R-:W-:Y:S02]  /*1200*/  IMAD.MOV.U32 R8, RZ, RZ, R22 ;  /* 0x000000ffff087224 */ /* 0x000fe400078e0016 */
[----:B------:R-:W-:-:S05]  /*1210*/  IMAD.MOV.U32 R9, RZ, RZ, R19 ;  /* 0x000000ffff097224 */ /* 0x000fca00078e0013 */
[----:B------:R-:W1:Y:S08]  /*1220*/  LDC R24, c[0x0][0x630] ;  /* 0x00018c00ff187b82 */ /* 0x000e700000000800 */
[----:B------:R-:W2:Y:S01]  /*1230*/  LDC.64 R30, c[0x0][0x620] ;  /* 0x00018800ff1e7b82 */ /* 0x000ea20000000a00 */
[----:B0-----:R-:W-:-:S04]  /*1240*/  ISETP.NE.U32.AND P0, PT, R20, RZ, PT ;  /* 0x000000ff1400720c */ /* 0x001fc80003f05070 */
[----:B------:R-:W-:-:S13]  /*1250*/  ISETP.NE.AND.EX P0, PT, R21, RZ, PT, P0 ;  /* 0x000000ff1500720c */ /* 0x000fda0003f05300 */
[----:B-12---:R-:W-:Y:S05]  /*1260*/  @!P0 BRA `(.L_x_12) ;  /* 0x0000000000288947 */ /* 0x006fea0003800000 */
[----:B------:R-:W0:Y:S02]  /*1270*/  LDC R7, c[0x0][0x634] ;  /* 0x00018d00ff077b82 */ /* 0x000e240000000800 */
[----:B0-----:R-:W-:-:S05]  /*1280*/  IADD3 R7, P0, R22, R7, RZ ;  /* 0x0000000716077210 */ /* 0x001fca0007f1e0ff */
[----:B------:R-:W-:-:S04]  /*1290*/  IMAD.X R15, RZ, RZ, R19, P0 ;  /* 0x000000ffff0f7224 */ /* 0x000fc800000e0613 */
[----:B------:R-:W-:-:S04]  /*12a0*/  IMAD.WIDE.U32 R8, R15, R20, RZ ;  /* 0x000000140f087225 */ /* 0x000fc800078e00ff */
[----:B------:R-:W-:-:S04]  /*12b0*/  IMAD.WIDE.U32 R10, P0, R7, R21, R8 ;  /* 0x00000015070a7225 */ /* 0x000fc80007800008 */
[----:B------:R-:W-:-:S04]  /*12c0*/  IMAD.WIDE.U32 R8, R7, R20, RZ ;  /* 0x0000001407087225 */ /* 0x000fc800078e00ff */
[----:B------:R-:W-:Y:S01]  /*12d0*/  IMAD.X R13, RZ, RZ, RZ, P0 ;  /* 0x000000ffff0d7224 */ /* 0x000fe200000e06ff */
[----:B------:R-:W-:Y:S01]  /*12e0*/  IADD3 RZ, P0, R9, R10, RZ ;  /* 0x0000000a09ff7210 */ /* 0x000fe20007f1e0ff */
[----:B------:R-:W-:-:S04]  /*12f0*/  IMAD.MOV.U32 R12, RZ, RZ, R11 ;  /* 0x000000ffff0c7224 */ /* 0x000fc800078e000b */
[----:B------:R-:W-:-:S08]  /*1300*/  IMAD.WIDE.U32.X R8, R15, R21, R12, P0 ;  /* 0x000000150f087225 */ /* 0x000fd000000e040c */
.L_x_12:
[-CC-:B------:R-:W-:Y:S01]  /*1310*/  SHF.R.U64 R35, R8, R24.reuse, R9.reuse ;  /* 0x0000001808237219 */ /* 0x180fe20000001209 */
[----:B------:R-:W0:Y:S01]  /*1320*/  LDC R12, c[0x0][0x618] ;  /* 0x00018600ff0c7b82 */ /* 0x000e220000000800 */
[----:B------:R-:W-:Y:S01]  /*1330*/  SHF.R.U32.HI R7, RZ, R24, R9 ;  /* 0x00000018ff077219 */ /* 0x000fe20000011609 */
[----:B------:R-:W-:Y:S01]  /*1340*/  ULDC UR4, c[0x0][0x150] ;  /* 0x0000540000047ab9 */ /* 0x000fe20000000800 */
[----:B------:R-:W-:Y:S01]  /*1350*/  IADD3 R11, P0, RZ, -R35, RZ ;  /* 0x80000023ff0b7210 */ /* 0x000fe20007f1e0ff */
[----:B------:R-:W-:Y:S01]  /*1360*/  IMAD.MOV.U32 R8, RZ, RZ, R22 ;  /* 0x000000ffff087224 */ /* 0x000fe200078e0016 */
[----:B------:R-:W-:Y:S01]  /*1370*/  I2FP.F32.U32 R5, R4 ;  /* 0x0000000400057245 */ /* 0x000fe20000201000 */
[----:B------:R-:W-:Y:S02]  /*1380*/  IMAD.MOV.U32 R9, RZ, RZ, R19 ;  /* 0x000000ffff097224 */ /* 0x000fe400078e0013 */
[----:B------:R-:W1:Y:S01]  /*1390*/  LDC.64 R32, c[0x0][0x640] ;  /* 0x00019000ff207b82 */ /* 0x000e620000000a00 */
[----:B------:R-:W-:-:S02]  /*13a0*/  IMAD.X R13, RZ, RZ, ~R7, P0 ;  /* 0x000000ffff0d7224 */ /* 0x000fc400000e0e07 */
[----:B------:R-:W-:Y:S01]  /*13b0*/  FMUL R5, R5, UR4 ;  /* 0x0000000405057c20 */ /* 0x000fe20008400000 */
[----:B------:R-:W-:Y:S01]  /*13c0*/  IMAD.WIDE.U32 R8, R11, R30, R8 ;  /* 0x0000001e0b087225 */ /* 0x000fe200078e0008 */
[----:B------:R-:W-:-:S03]  /*13d0*/  ULDC UR4, c[0x0][0x154] ;  /* 0x0000550000047ab9 */ /* 0x000fc60000000800 */
[----:B------:R-:W-:Y:S01]  /*13e0*/  IMAD R10, R13, R30, RZ ;  /* 0x0000001e0d0a7224 */ /* 0x000fe200078e02ff */
[----:B------:R-:W2:Y:S01]  /*13f0*/  LDC R24, c[0x0][0x608] ;  /* 0x00018200ff187b82 */ /* 0x000ea20000000800 */
[----:B------:R-:W3:Y:S02]  /*1400*/  F2I.U32.TRUNC.NTZ R5, R5 ;  /* 0x0000000500057305 */ /* 0x000ee4000020f000 */
[----:B------:R-:W-:-:S04]  /*1410*/  IMAD R11, R11, R31, R10 ;  /* 0x0000001f0b0b7224 */ /* 0x000fc800078e020a */
[----:B------:R-:W-:Y:S01]  /*1420*/  IMAD.IADD R9, R9, 0x1, R11 ;  /* 0x0000000109097824 */ /* 0x000fe200078e020b */
[----:B------:R-:W4:Y:S01]  /*1430*/  LDC R7, c[0x0][0x144] ;  /* 0x00005100ff077b82 */ /* 0x000f220000000800 */
[----:B------:R-:W-:-:S03]  /*1440*/  IMAD.MOV.U32 R11, RZ, RZ, -0x1 ;  /* 0xffffffffff0b7424 */ /* 0x000fc600078e00ff */
[----:B0-----:R-:W-:Y:S02]  /*1450*/  SHF.R.U64 R20, R8, R12, R9 ;  /* 0x0000000c08147219 */ /* 0x001fe40000001209 */
[----:B------:R-:W-:Y:S02]  /*1460*/  I2FP.F32.U32 R8, R14 ;  /* 0x0000000e00087245 */ /* 0x000fe40000201000 */
[----:B------:R-:W0:Y:S01]  /*1470*/  LDC R26, c[0x0][0x658] ;  /* 0x00019600ff1a7b82 */ /* 0x000e220000000800 */
[----:B-1----:R-:W-:Y:S01]  /*1480*/  ISETP.NE.U32.AND P0, PT, R32, RZ, PT ;  /* 0x000000ff2000720c */ /* 0x002fe20003f05070 */
[----:B---3--:R-:W-:Y:S02]  /*1490*/  IMAD.MOV R10, RZ, RZ, -R5 ;  /* 0x000000ffff0a7224 */ /* 0x008fe400078e0a05 */
[----:B------:R-:W-:Y:S01]  /*14a0*/  FMUL R8, R8, UR4 ;  /* 0x0000000408087c20 */ /* 0x000fe20008400000 */
[----:B------:R-:W-:Y:S01]  /*14b0*/  SHF.R.U32.HI R5, RZ, R12, R9 ;  /* 0x0000000cff057219 */ /* 0x000fe20000011609 */
[----:B------:R-:W-:Y:S01]  /*14c0*/  IMAD.MOV.U32 R9, RZ, RZ, 0x1 ;  /* 0x00000001ff097424 */ /* 0x000fe200078e00ff */
[----:B------:R-:W-:Y:S01]  /*14d0*/  ISETP.NE.AND.EX P0, PT, R33, RZ, PT, P0 ;  /* 0x000000ff2100720c */ /* 0x000fe20003f05300 */
[----:B------:R1:W3:Y:S01]  /*14e0*/  F2I.U32.TRUNC.NTZ R15, R8 ;  /* 0x00000008000f7305 */ /* 0x0002e2000020f000 */
[----:B------:R-:W1:Y:S01]  /*14f0*/  LDC R21, c[0x0][0x148] ;  /* 0x00005200ff157b82 */ /* 0x000e620000000800 */
[----:B--2---:R-:W-:-:S02]  /*1500*/  SHF.R.U64 R36, R20, R24, R5 ;  /* 0x0000001814247219 */ /* 0x004fc40000001205 */
[----:B------:R-:W-:-:S05]  /*1510*/  SHF.R.U32.HI R5, RZ, R24, R5 ;  /* 0x00000018ff057219 */ /* 0x000fca0000011605 */
[----:B------:R-:W2:Y:S01]  /*1520*/  LDC R29, c[0x0][0x600] ;  /* 0x00018000ff1d7b82 */ /* 0x000ea20000000800 */
[----:B----4-:R-:W-:-:S07]  /*1530*/  IMAD R7, R7, R10, R4 ;  /* 0x0000000a07077224 */ /* 0x010fce00078e0204 */
[----:B------:R-:W4:Y:S01]  /*1540*/  LDC R30, c[0x0][0x648] ;  /* 0x00019200ff1e7b82 */ /* 0x000f220000000800 */
[-C--:B0-----:R-:W-:Y:S02]  /*1550*/  SHF.L.U32 R4, R11, R26.reuse, RZ ;  /* 0x0000001a0b047219 */ /* 0x081fe400000006ff */
[--C-:B------:R-:W-:Y:S02]  /*1560*/  SHF.R.U64 R24, R36, R26, R5.reuse ;  /* 0x0000001a24187219 */ /* 0x100fe40000001205 */
[----:B------:R-:W-:Y:S02]  /*1570*/  LOP3.LUT R13, RZ, R4, RZ, 0x33, !PT ;  /* 0x00000004ff0d7212 */ /* 0x000fe400078e33ff */
[-C--:B------:R-:W-:Y:S01]  /*1580*/  SHF.R.U32.HI R5, RZ, R26.reuse, R5 ;  /* 0x0000001aff057219 */ /* 0x080fe20000011605 */
[----:B------:R-:W0:Y:S01]  /*1590*/  LDC R31, c[0x0][0x638] ;  /* 0x00018e00ff1f7b82 */ /* 0x000e220000000800 */
[----:B------:R-:W-:Y:S01]  /*15a0*/  SHF.L.U32 R12, R9, R26, RZ ;  /* 0x0000001a090c7219 */ /* 0x000fe200000006ff */
[----:B------:R-:W-:-:S06]  /*15b0*/  IMAD.MOV.U32 R4, RZ, RZ, R24 ;  /* 0x000000ffff047224 */ /* 0x000fcc00078e0018 */
[----:B------:R-:W0:Y:S01]  /*15c0*/  LDC R34, c[0x0][0x610] ;  /* 0x00018400ff227b82 */ /* 0x000e220000000800 */
[----:B-1-3--:R-:W-:Y:S05]  /*15d0*/  @!P0 BRA `(.L_x_13) ;  /* 0x0000000000288947 */ /* 0x00afea0003800000 */
[----:B------:R-:W1:Y:S02]  /*15e0*/  LDC R11, c[0x0][0x64c] ;  /* 0x00019300ff0b7b82 */ /* 0x000e640000000800 */
[----:B-1----:R-:W-:-:S05]  /*15f0*/  IADD3 R11, P0, R24, R11, RZ ;  /* 0x0000000b180b7210 */ /* 0x002fca0007f1e0ff */
        /* <DEDUP_REMOVED lines=8> */
.L_x_13:
[----:B----4-:R-:W-:Y:S01]  /*1680*/  SHF.R.U64 R4, R4, R30, R5 ;  /* 0x0000001e04047219 */ /* 0x010fe20000001205 */
[----:B--2---:R-:W-:Y:S01]  /*1690*/  VIADD R5, R29, 0xffffffff ;  /* 0xffffffff1d057836 */ /* 0x004fe20000000000 */
[----:B------:R-:W-:Y:S01]  /*16a0*/  LOP3.LUT R13, R36, R13, RZ, 0xc0, !PT ;  /* 0x0000000d240d7212 */ /* 0x000fe200078ec0ff */
[----:B------:R-:W-:Y:S02]  /*16b0*/  IMAD.MOV R15, RZ, RZ, -R15 ;  /* 0x000000ffff0f7224 */ /* 0x000fe400078e0a0f */
[----:B------:R-:W-:Y:S01]  /*16c0*/  IMAD.MOV R8, RZ, RZ, -R4 ;  /* 0x000000ffff087224 */ /* 0x000fe200078e0a04 */
[----:B------:R-:W-:Y:S01]  /*16d0*/  LOP3.LUT R5, R20, R5, RZ, 0xc0, !PT ;  /* 0x0000000514057212 */ /* 0x000fe200078ec0ff */
[----:B------:R-:W-:Y:S02]  /*16e0*/  IMAD R12, R12, R4, R13 ;  /* 0x000000040c0c7224 */ /* 0x000fe400078e020d */
[----:B------:R-:W-:Y:S02]  /*16f0*/  @P1 IMAD R7, R21, R15, R14 ;  /* 0x0000000f15071224 */ /* 0x000fe400078e020e */
[----:B0-----:R-:W-:-:S02]  /*1700*/  IMAD R4, R8, R31, R24 ;  /* 0x0000001f08047224 */ /* 0x001fc400078e0218 */
[----:B------:R-:W-:Y:S02]  /*1710*/  IMAD R24, R12, R34, R7 ;  /* 0x000000220c187224 */ /* 0x000fe400078e0207 */
[----:B------:R-:W-:Y:S02]  /*1720*/  IMAD R5, R4, R29, R5 ;  /* 0x0000001d04057224 */ /* 0x000fe400078e0205 */
[----:B------:R-:W-:Y:S02]  /*1730*/  IMAD.MOV.U32 R7, RZ, RZ, 0x1 ;  /* 0x00000001ff077424 */ /* 0x000fe400078e00ff */
[----:B------:R-:W-:Y:S01]  /*1740*/  IMAD.MOV.U32 R26, RZ, RZ, R35 ;  /* 0x000000ffff1a7224 */ /* 0x000fe200078e0023 */
[----:B------:R-:W-:Y:S02]  /*1750*/  SEL R25, R5, R24, !P1 ;  /* 0x0000001805197207 */ /* 0x000fe40004800000 */
[----:B------:R-:W-:-:S07]  /*1760*/  SEL R24, R24, R5, !P1 ;  /* 0x0000000518187207 */ /* 0x000fce0004800000 */
.L_x_11:
[----:B------:R-:W-:Y:S05]  /*1770*/  @!P2 BRA `(.L_x_14) ;  /* 0x000000180064a947 */ /* 0x000fea0003800000 */
[----:B------:R-:W-:-:S13]  /*1780*/  ISETP.GT.U32.AND P0, PT, R37, 0x1, PT ;  /* 0x000000012500780c */ /* 0x000fda0003f04070 */
[----:B------:R-:W-:Y:S05]  /*1790*/  @P0 EXIT ;  /* 0x000000000000094d */ /* 0x000fea0003800000 */
.L_x_15:
[----:B------:R-:W-:-:S08]  /*17a0*/  NOP ;  /* 0x0000000000007918 */ /* 0x000fd00000000000 */
[----:B------:R-:W0:Y:S02]  /*17b0*/  USETMAXREG.TRY_ALLOC.CTAPOOL UP0, 0xe8 ;  /* 0x000000e8000079c8 */ /* 0x000e240008000600 */
[----:B0-----:R-:W-:-:S13]  /*17c0*/  PLOP3.LUT P0, PT, PT, PT, UP0, 0x80, 0x0 ;  /* 0x000000000000781c */ /* 0x001fda0003f0f008 */
[----:B------:R-:W-:Y:S05]  /*17d0*/  @!P0 BRA `(.L_x_15) ;  /* 0xfffffffc00f08947 */ /* 0x000fea000383ffff */
[----:B------:R-:W-:-:S13]  /*17e0*/  LOP3.LUT P0, RZ, R7, 0xff, RZ, 0xc0, !PT ;  /* 0x000000ff07ff7812 */ /* 0x000fda000780c0ff */
[----:B------:R-:W-:Y:S05]  /*17f0*/  @!P0 EXIT ;  /* 0x000000000000894d */ /* 0x000fea0003800000 */
[----:B------:R-:W-:Y:S01]  /*1800*/  SHF.R.S32.HI R0, RZ, 0x1f, R3 ;  /* 0x0000001fff007819 */ /* 0x000fe20000011403 */
[----:B------:R-:W0:Y:S01]  /*1810*/  S2UR UR4, SR_CgaCtaId ;  /* 0x00000000000479c3 */ /* 0x000e220000008800 */
[----:B------:R-:W-:Y:S01]  /*1820*/  UMOV UR41, 0x400 ;  /* 0x0000040000297882 */ /* 0x000fe20000000000 */
[----:B------:R-:W-:Y:S01]  /*1830*/  UISETP.LT.AND UP0, UPT, UR40, 0x1, UPT ;  /* 0x000000012800788c */ /* 0x000fe2000bf01270 */
[CC--:B------:R-:W-:Y:S01]  /*1840*/  LEA.HI R2, R0.reuse, R3.reuse, RZ, 0x2 ;  /* 0x0000000300027211 */ /* 0x0c0fe200078f10ff */
[----:B------:R-:W-:Y:S01]  /*1850*/  UIADD3 UR5, UR43, -0x1, URZ ;  /* 0xffffffff2b057890 */ /* 0x000fe2000fffe03f */
[----:B------:R-:W-:Y:S01]  /*1860*/  LEA.HI R0, R0, R3, RZ, 0x5 ;  /* 0x0000000300007211 */ /* 0x000fe200078f28ff */
[----:B------:R-:W-:Y:S01]  /*1870*/  USEL UR42, UR40, 0x1, UP0 ;  /* 0x00000001282a7887 */ /* 0x000fe20008000000 */
[--C-:B------:R-:W-:Y:S01]  /*1880*/  SHF.R.S32.HI R30, RZ, 0x2, R2.reuse ;  /* 0x00000002ff1e7819 */ /* 0x100fe20000011402 */
[----:B------:R-:W1:Y:S01]  /*1890*/  LDC R7, c[0x0][0x658] ;  /* 0x00019600ff077b82 */ /* 0x000e620000000800 */
[----:B------:R-:W-:Y:S01]  /*18a0*/  SHF.R.S32.HI R5, RZ, 0x1f, R2 ;  /* 0x0000001fff057819 */ /* 0x000fe20000011402 */
[----:B------:R-:W-:Y:S01]  /*18b0*/  UISETP.NE.AND UP0, UPT, UR5, URZ, UPT ;  /* 0x0000003f0500728c */ /* 0x000fe2000bf05270 */
[----:B------:R-:W-:Y:S01]  /*18c0*/  LOP3.LUT R2, R2, 0xfffffffc, RZ, 0xc0, !PT ;  /* 0xfffffffc02027812 */ /* 0x000fe200078ec0ff */
[----:B------:R-:W-:Y:S01]  /*18d0*/  IMAD.MOV.U32 R8, RZ, RZ, -0x1 ;  /* 0xffffffffff087424 */ /* 0x000fe200078e00ff */
[----:B------:R-:W-:Y:S01]  /*18e0*/  LEA.HI R5, R5, R30, RZ, 0x3 ;  /* 0x0000001e05057211 */ /* 0x000fe200078f18ff */
[----:B------:R-:W-:Y:S01]  /*18f0*/  USEL UR7, URZ, 0x1, UP0 ;  /* 0x000000013f077887 */ /* 0x000fe20008000000 */
[----:B------:R-:W-:Y:S01]  /*1900*/  IMAD.MOV.U32 R10, RZ, RZ, 0x1 ;  /* 0x00000001ff0a7424 */ /* 0x000fe200078e00ff */
[----:B------:R-:W2:Y:S01]  /*1910*/  LDC.64 R38, c[0x0][0x5c8] ;  /* 0x00017200ff267b82 */ /* 0x000ea20000000a00 */
[----:B------:R-:W-:Y:S01]  /*1920*/  LOP3.LUT R5, R5, 0xfffffff8, RZ, 0xc0, !PT ;  /* 0xfffffff805057812 */ /* 0x000fe200078ec0ff */
[----:B------:R-:W-:Y:S01]  /*1930*/  IMAD.IADD R2, R3, 0x1, -R2 ;  /* 0x0000000103027824 */ /* 0x000fe200078e0a02 */
[----:B------:R-:W-:Y:S01]  /*1940*/  SHF.R.S32.HI R3, RZ, 0x5, R0 ;  /* 0x00000005ff037819 */ /* 0x000fe20000011400 */
[----:B------:R-:W-:Y:S01]  /*1950*/  ULDC UR8, c[0x0][0x284] ;  /* 0x0000a10000087ab9 */ /* 0x000fe20000000800 */
[----:B------:R-:W-:Y:S01]  /*1960*/  SHF.L.U64.HI R42, R16, 0x1, R6 ;  /* 0x00000001102a7819 */ /* 0x000fe20000010206 */
[----:B------:R-:W-:Y:S01]  /*1970*/  IMAD.IADD R30, R30, 0x1, -R5 ;  /* 0x000000011e1e7824 */ /* 0x000fe200078e0a05 */
[----:B------:R-:W-:Y:S01]  /*1980*/  LOP3.LUT R46, R18, 0x1, RZ, 0xfc, !PT ;  /* 0x00000001122e7812 */ /* 0x000fe200078efcff */
[----:B------:R-:W3:Y:S01]  /*1990*/  LDC R5, c[0x0][0x288] ;  /* 0x0000a200ff057b82 */ /* 0x000ee20000000800 */
[----:B0-----:R-:W-:Y:S01]  /*19a0*/  ULEA UR41, UR4, UR41, 0x18 ;  /* 0x0000002904297291 */ /* 0x001fe2000f8ec03f */
[----:B------:R-:W-:Y:S01]  /*19b0*/  IMAD.SHL.U32 R36, R2, 0x2, RZ ;  /* 0x0000000202247824 */ /* 0x000fe200078e00ff */
[----:B------:R-:W-:Y:S01]  /*19c0*/  USHF.L.U32 UR4, UR5, 0x3, URZ ;  /* 0x0000000305047899 */ /* 0x000fe2000800063f */
[--C-:B------:R-:W-:Y:S01]  /*19d0*/  SHF.R.S32.HI R31, RZ, 0x1f, R30.reuse ;  /* 0x0000001fff1f7819 */ /* 0x100fe2000001141e */
[----:B------:R-:W-:Y:S01]  /*19e0*/  UIADD3 UR5, UR41, 0x32400, URZ ;  /* 0x0003240029057890 */ /* 0x000fe2000fffe03f */
[C-C-:B------:R-:W-:Y:S01]  /*19f0*/  IMAD R0, R3.reuse, -0x10, -R30.reuse ;  /* 0xfffffff003007824 */ /* 0x140fe200078e0a1e */
[----:B------:R-:W-:Y:S01]  /*1a00*/  UIADD3 UR6, UR41, 0x400, URZ ;  /* 0x0000040029067890 */ /* 0x000fe2000fffe03f */
[----:B------:R-:W0:Y:S01]  /*1a10*/  LDC R4, c[0x0][0x600] ;  /* 0x00018000ff047b82 */ /* 0x000e220000000800 */
[----:B------:R-:W-:Y:S01]  /*1a20*/  USHF.R.U32.HI UR5, URZ, 0x4, UR5 ;  /* 0x000000043f057899 */ /* 0x000fe20008011605 */
[-C--:B-1----:R-:W-:Y:S01]  /*1a30*/  SHF.L.U32 R8, R8, R7.reuse, RZ ;  /* 0x0000000708087219 */ /* 0x082fe200000006ff */
[----:B------:R-:W-:Y:S01]  /*1a40*/  USHF.R.U32.HI UR6, URZ, 0x4, UR6 ;  /* 0x000000043f067899 */ /* 0x000fe20008011606 */
[----:B------:R-:W-:Y:S01]  /*1a50*/  IMAD.WIDE R30, R3, 0x10, R30 ;  /* 0x00000010031e7825 */ /* 0x000fe200078e021e */
[----:B------:R-:W-:Y:S01]  /*1a60*/  UIADD3 UR48, UR41, 0x330, URZ ;  /* 0x0000033029307890 */ /* 0x000fe2000fffe03f */
[----:B------:R-:W-:Y:S01]  /*1a70*/  SHF.L.U32 R44, R10, R7, RZ ;  /* 0x000000070a2c7219 */ /* 0x000fe200000006ff */
[----:B------:R-:W-:Y:S01]  /*1a80*/  ULOP3.LUT UR4, UR4, 0x8, URZ, 0xc0, !UPT ;  /* 0x0000000804047892 */ /* 0x000fe2000f8ec03f */
[----:B--2---:R-:W-:Y:S01]  /*1a90*/  SHF.L.U64.HI R41, R38, 0x3, R39 ;  /* 0x0000000326297819 */ /* 0x004fe20000010227 */
[----:B------:R-:W-:Y:S01]  /*1aa0*/  ULOP3.LUT UR5, UR5, 0x3fff, URZ, 0xc0, !UPT ;  /* 0x00003fff05057892 */ /* 0x000fe2000f8ec03f */
[----:B------:R-:W-:Y:S01]  /*1ab0*/  LOP3.LUT R45, RZ, R8, RZ, 0x33, !PT ;  /* 0x00000008ff2d7212 */ /* 0x000fe200078e33ff */
[----:B------:R-:W-:Y:S01]  /*1ac0*/  ULOP3.LUT UR6, UR6, 0x3fff, URZ, 0xc0, !UPT ;  /* 0x00003fff06067892 */ /* 0x000fe2000f8ec03f */
[----:B------:R-:W-:Y:S01]  /*1ad0*/  IMAD.U32 R47, RZ, RZ, UR7 ;  /* 0x00000007ff2f7e24 */ /* 0x000fe2000f8e00ff */
[----:B------:R-:W-:Y:S01]  /*1ae0*/  SHF.R.S32.HI R37, RZ, 0x1f, R36 ;  /* 0x0000001fff257819 */ /* 0x000fe20000011424 */
[----:B------:R-:W-:Y:S01]  /*1af0*/  VIADD R29, R0, UR8 ;  /* 0x00000008001d7c36 */ /* 0x000fe20008000000 */
[----:B------:R-:W-:Y:S01]  /*1b00*/  USHF.L.U32 UR47, UR40, 0x1, URZ ;  /* 0x00000001282f7899 */ /* 0x000fe2000800063f */
[----:B---3--:R-:W-:Y:S01]  /*1b10*/  IMAD R39, R2, -0x2, R5 ;  /* 0xfffffffe02277824 */ /* 0x008fe200078e0205 */
[----:B------:R-:W-:-:S02]  /*1b20*/  UIADD3 UR42, -UR42, UR40, URZ ;  /* 0x000000282a2a7290 */ /* 0x000fc4000fffe13f */
[----:B------:R-:W-:Y:S02]  /*1b30*/  ULEA UR43, UR43, UR48, 0x3 ;  /* 0x000000302b2b7291 */ /* 0x000fe4000f8e183f */
[----:B------:R-:W-:Y:S02]  /*1b40*/  ULOP3.LUT UR49, UR4, 0x8, URZ, 0x3c, !UPT ;  /* 0x0000000804317892 */ /* 0x000fe4000f8e3c3f */
[----:B------:R-:W-:Y:S01]  /*1b50*/  ULOP3.LUT UR44, UR4, 0x18, URZ, 0x3c, !UPT ;  /* 0x00000018042c7892 */ /* 0x000fe2000f8e3c3f */
[----:B0-----:R-:W-:Y:S01]  /*1b60*/  VIADD R43, R4, 0xffffffff ;  /* 0xffffffff042b7836 */ /* 0x001fe20000000000 */
[----:B------:R-:W-:Y:S02]  /*1b70*/  ULOP3.LUT UR45, UR5, 0x10000, URZ, 0xfc, !UPT ;  /* 0x00010000052d7892 */ /* 0x000fe4000f8efc3f */
[----:B------:R-:W-:-:S12]  /*1b80*/  ULOP3.LUT UR46, UR6, 0x10000, URZ, 0xfc, !UPT ;  /* 0x00010000062e7892 */ /* 0x000fd8000f8efc3f */
.L_x_47:
[----:B------:R-:W-:-:S04]  /*1b90*/  SHF.L.U32 R0, R47, 0x1f, RZ ;  /* 0x0000001f2f007819 */ /* 0x000fc800000006ff */
[----:B0-----:R-:W0:Y:S02]  /*1ba0*/  SYNCS.PHASECHK.TRANS64.TRYWAIT P0, [UR43+-0x8], R0 ;  /* 0xfffff800ff0075a7 */ /* 0x001e24000800016b */
[----:B0-234-:R-:W-:Y:S05]  /*1bb0*/  @!P0 BRA `(.L_x_16) ;  /* 0x0000003c00b88947 */ /* 0x01dfea0003800000 */
.L_x_115:
[----:B------:R-:W-:Y:S02]  /*1bc0*/  ULDC UR4, c[0x0][0x28c] ;  /* 0x0000a30000047ab9 */ /* 0x000fe40000000800 */
[----:B------:R-:W-:-:S13]  /*1bd0*/  ISETP.LT.AND P0, PT, RZ, UR4, PT ;  /* 0x00000004ff007c0c */ /* 0x000fda000bf01270 */
[----:B------:R-:W-:Y:S05]  /*1be0*/  @P0 BRA `(.L_x_17) ;  /* 0x0000000000400947 */ /* 0x000fea0003800000 */
[----:B0-----:R-:W-:Y:S01]  /*1bf0*/  MOV R0, 0x0 ;  /* 0x0000000000007802 */ /* 0x001fe20000000f00 */
[----:B------:R-:W-:Y:S01]  /*1c00*/  ULDC.64 UR4, c[0x4][0x68] ;  /* 0x01001a0000047ab9 */ /* 0x000fe20000000a00 */
[----:B------:R-:W-:Y:S01]  /*1c10*/  ULDC.64 UR6, c[0x4][0x8] ;  /* 0x0100020000067ab9 */ /* 0x000fe20000000a00 */
[----:B------:R-:W-:Y:S01]  /*1c20*/  IMAD.U32 R4, RZ, RZ, UR4 ;  /* 0x00000004ff047e24 */ /* 0x000fe2000f8e00ff */
[----:B------:R0:W1:Y:S01]  /*1c30*/  LDC.64 R2, c[0x4][R0] ;  /* 0x0100000000027b82 */ /* 0x0000620000000a00 */
[----:B------:R-:W-:Y:S01]  /*1c40*/  IMAD.U32 R5, RZ, RZ, UR5 ;  /* 0x00000005ff057e24 */ /* 0x000fe2000f8e00ff */
[----:B------:R-:W-:Y:S01]  /*1c50*/  ULDC.64 UR4, c[0x4][0x70] ;  /* 0x01001c0000047ab9 */ /* 0x000fe20000000a00 */
[----:B------:R-:W-:Y:S02]  /*1c60*/  IMAD.U32 R10, RZ, RZ, UR6 ;  /* 0x00000006ff0a7e24 */ /* 0x000fe4000f8e00ff */
[----:B------:R-:W-:Y:S02]  /*1c70*/  IMAD.U32 R6, RZ, RZ, UR4 ;  /* 0x00000004ff067e24 */ /* 0x000fe4000f8e00ff */
[----:B------:R-:W-:-:S02]  /*1c80*/  IMAD.U32 R7, RZ, RZ, UR5 ;  /* 0x00000005ff077e24 */ /* 0x000fc4000f8e00ff */
[----:B------:R-:W-:Y:S02]  /*1c90*/  IMAD.U32 R11, RZ, RZ, UR7 ;  /* 0x00000007ff0b7e24 */ /* 0x000fe4000f8e00ff */
[----:B------:R-:W-:Y:S02]  /*1ca0*/  IMAD.MOV.U32 R8, RZ, RZ, 0x1e1 ;  /* 0x000001e1ff087424 */ /* 0x000fe400078e00ff */
[----:B------:R-:W-:Y:S02]  /*1cb0*/  IMAD.MOV.U32 R12, RZ, RZ, 0x1 ;  /* 0x00000001ff0c7424 */ /* 0x000fe400078e00ff */
[----:B0-----:R-:W-:-:S07]  /*1cc0*/  IMAD.MOV.U32 R13, RZ, RZ, RZ ;  /* 0x000000ffff0d7224 */ /* 0x001fce00078e00ff */
[----:B------:R-:W-:-:S07]  /*1cd0*/  LEPC R20, `(.L_x_17) ;  /* 0x000000001014794e */ /* 0x000fce0000000000 */
[----:B-1---5:R-:W-:Y:S05]  /*1ce0*/  CALL.ABS.NOINC R2 ;  /* 0x0000000002007343 */ /* 0x022fea0003c00000 */
.L_x_17:
[----:B------:R-:W-:-:S13]  /*1cf0*/  ISETP.NE.AND P0, PT, R46, 0x3, PT ;  /* 0x000000032e00780c */ /* 0x000fda0003f05270 */
[----:B------:R-:W-:Y:S05]  /*1d00*/  @!P0 BRA `(.L_x_18) ;  /* 0x0000000000048947 */ /* 0x000fea0003800000 */
[----:B------:R-:W-:Y:S01]  /*1d10*/  BPT.TRAP 0x1 ;  /* 0x000000040000795c */ /* 0x000fe20000300000 */
.L_x_18:
[----:B0-----:R-:W-:Y:S02]  /*1d20*/  IMAD.U32 R3, RZ, RZ, UR38 ;  /* 0x00000026ff037e24 */ /* 0x001fe4000f8e00ff */
[----:B------:R-:W-:-:S03]  /*1d30*/  IMAD.U32 R0, RZ, RZ, UR39 ;  /* 0x00000027ff007e24 */ /* 0x000fc6000f8e00ff */
[----:B------:R-:W-:Y:S02]  /*1d40*/  LEA R3, R3, UR41, 0x3 ;  /* 0x0000002903037c11 */ /* 0x000fe4000f8e18ff */
[----:B------:R-:W-:-:S04]  /*1d50*/  SHF.L.U32 R0, R0, 0x1f, RZ ;  /* 0x0000001f00007819 */ /* 0x000fc800000006ff */
[----:B------:R0:W1:Y:S01]  /*1d60*/  SYNCS.PHASECHK.TRANS64.TRYWAIT P1, [R3+URZ], R0 ;  /* 0x00000000030075a7 */ /* 0x000062000802017f */
[----:B------:R-:W-:Y:S05]  /*1d70*/  @!P0 BRA `(.L_x_19) ;  /* 0x0000000000048947 */ /* 0x000fea0003800000 */
[----:B------:R-:W-:Y:S01]  /*1d80*/  BPT.TRAP 0x1 ;  /* 0x000000040000795c */ /* 0x000fe20000300000 */
.L_x_19:
[----:B-1----:R-:W-:Y:S05]  /*1d90*/  @P1 BRA `(.L_x_20) ;  /* 0x0000000000081947 */ /* 0x002fea0003800000 */
[----:B------:R-:W1:Y:S02]  /*1da0*/  SYNCS.PHASECHK.TRANS64.TRYWAIT P1, [R3+URZ], R0 ;  /* 0x00000000030075a7 */ /* 0x000e64000802017f */
[----:B-1----:R-:W-:Y:S05]  /*1db0*/  @!P1 BRA `(.L_x_21) ;  /* 0x0000003c00509947 */ /* 0x002fea0003800000 */
.L_x_20:
[----:B------:R-:W-:Y:S05]  /*1dc0*/  WARPSYNC.ALL ;  /* 0x0000000000007948 */ /* 0x000fea0003800000 */
[----:B------:R-:W-:Y:S01]  /*1dd0*/  ULEA UR4, UR38, UR46, 0x8 ;  /* 0x0000002e26047291 */ /* 0x000fe2000f8e403f */
[----:B------:R-:W-:Y:S01]  /*1de0*/  WARPGROUP.ARRIVE ;  /* 0x00000000000079c5 */ /* 0x000fe20000000000 */
[----:B------:R-:W-:Y:S01]  /*1df0*/  ULEA UR6, UR38, UR45, 0x5 ;  /* 0x0000002d26067291 */ /* 0x000fe2000f8e283f */
[----:B01----:R-:W-:Y:S01]  /*1e00*/  IMAD.U32 R0, RZ, RZ, UR42 ;  /* 0x0000002aff007e24 */ /* 0x003fe2000f8e00ff */
[----:B------:R-:W-:Y:S01]  /*1e10*/  UMOV UR5, 0x80000020 ;  /* 0x8000002000057882 */ /* 0x000fe20000000000 */
[----:B------:R-:W-:-:S03]  /*1e20*/  UMOV UR7, 0x80000000 ;  /* 0x8000000000077882 */ /* 0x000fc60000000000 */
[----:B------:R-:W-:-:S03]  /*1e30*/  ISETP.GE.AND P1, PT, R0, 0x1, PT ;  /* 0x000000010000780c */ /* 0x000fc60003f26270 */
[----:B------:R-:W-:Y:S01]  /*1e40*/  IGMMA.64x8x32.S8.S8 R32, gdesc[UR4], RZ, !UPT, gsb0 ;  /* 0x00000000042079f1 */ /* 0x000fe2000c0410ff */
[----:B------:R-:W-:Y:S02]  /*1e50*/  UIADD3 UR4, UR4, 0x2, URZ ;  /* 0x0000000204047890 */ /* 0x000fe4000fffe03f */
[----:B------:R-:W-:Y:S01]  /*1e60*/  UIADD3 UR6, UR6, 0x2, URZ ;  /* 0x0000000206067890 */ /* 0x000fe2000fffe03f */
[----:B------:R-:W-:Y:S01]  /*1e70*/  UMOV UR5, 0x80000020 ;  /* 0x8000002000057882 */ /* 0x000fe20000000000 */
[----:B------:R-:W-:Y:S01]  /*1e80*/  UMOV UR7, 0x80000000 ;  /* 0x8000000000077882 */ /* 0x000fe20000000000 */
[----:B------:R-:W-:Y:S02]  /*1e90*/  WARPGROUP.DEPBAR.LE gsb0, 0x0 ;  /* 0x00008000000079c5 */ /* 0x000fe40000010000 */
[----:B------:R-:W-:-:S06]  /*1ea0*/  WARPGROUP.ARRIVE ;  /* 0x00000000000079c5 */ /* 0x000fcc0000000000 */
[----:B------:R-:W-:Y:S03]  /*1eb0*/  IGMMA.64x8x32.S8.S8 R32, gdesc[UR4], R32, gsb0 ;  /* 0x00000000042079f1 */ /* 0x000fe60008041020 */
[----:B------:R-:W-:Y:S02]  /*1ec0*/  WARPGROUP.DEPBAR.LE gsb0, 0x0 ;  /* 0x00008000000079c5 */ /* 0x000fe40000010000 */
[----:B------:R-:W-:Y:S05]  /*1ed0*/  @!P1 BRA `(.L_x_22) ;  /* 0x0000000000d09947 */ /* 0x000fea0003800000 */
[----:B------:R-:W-:Y:S01]  /*1ee0*/  UIADD3 UR4, UR38, 0x1, URZ ;  /* 0x0000000126047890 */ /* 0x000fe2000fffe03f */
[----:B------:R-:W-:Y:S01]  /*1ef0*/  IMAD.U32 R0, RZ, RZ, UR42 ;  /* 0x0000002aff007e24 */ /* 0x000fe2000f8e00ff */
[----:B------:R-:W-:Y:S02]  /*1f00*/  UMOV UR9, UR38 ;  /* 0x0000002600097c82 */ /* 0x000fe40008000000 */
[----:B------:R-:W-:-:S04]  /*1f10*/  UISETP.NE.AND UP0, UPT, UR4, 0x32, UPT ;  /* 0x000000320400788c */ /* 0x000fc8000bf05270 */
[----:B------:R-:W-:Y:S02]  /*1f20*/  USEL UR5, URZ, 0x1, UP0 ;  /* 0x000000013f057887 */ /* 0x000fe40008000000 */
[----:B------:R-:W-:Y:S02]  /*1f30*/  USEL UR8, UR4, URZ, UP0 ;  /* 0x0000003f04087287 */ /* 0x000fe40008000000 */
[----:B------:R-:W-:-:S06]  /*1f40*/  ULOP3.LUT UR5, UR39, UR5, URZ, 0x3c, !UPT ;  /* 0x0000000527057292 */ /* 0x000fcc000f8e3c3f */
[----:B------:R-:W-:-:S07]  /*1f50*/  IMAD.U32 R4, RZ, RZ, UR5 ;  /* 0x00000005ff047e24 */ /* 0x000fce000f8e00ff */
.L_x_29:
[----:B01----:R-:W-:Y:S05]  /*1f60*/  @!P0 BRA `(.L_x_23) ;  /* 0x0000000000048947 */ /* 0x003fea0003800000 */
[----:B------:R-:W-:Y:S01]  /*1f70*/  BPT.TRAP 0x1 ;  /* 0x000000040000795c */ /* 0x000fe20000300000 */
.L_x_23:
[----:B------:R-:W-:Y:S01]  /*1f80*/  ULEA UR4, UR8, UR41, 0x3 ;  /* 0x0000002908047291 */ /* 0x000fe2000f8e183f */
[----:B------:R-:W-:-:S08]  /*1f90*/  SHF.L.U32 R2, R4, 0x1f, RZ ;  /* 0x0000001f04027819 */ /* 0x000fd000000006ff */
[----:B------:R0:W1:Y:S01]  /*1fa0*/  SYNCS.PHASECHK.TRANS64.TRYWAIT P1, [UR4], R2 ;  /* 0x00000002ff0075a7 */ /* 0x0000620008020144 */
[----:B------:R-:W-:Y:S05]  /*1fb0*/  @!P0 BRA `(.L_x_24) ;  /* 0x0000000000048947 */ /* 0x000fea0003800000 */
[----:B------:R-:W-:Y:S01]  /*1fc0*/  BPT.TRAP 0x1 ;  /* 0x000000040000795c */ /* 0x000fe20000300000 */
.L_x_24:
[----:B-1----:R-:W-:Y:S05]  /*1fd0*/  @P1 BRA `(.L_x_25) ;  /* 0x0000000000081947 */ /* 0x002fea0003800000 */
[----:B------:R-:W1:Y:S02]  /*1fe0*/  SYNCS.PHASECHK.TRANS64.TRYWAIT P1, [UR4], R2 ;  /* 0x00000002ff0075a7 */ /* 0x000e640008020144 */
[----:B-1----:R-:W-:Y:S05]  /*1ff0*/  @!P1 BRA `(.L_x_26) ;  /* 0x0000003800d49947 */ /* 0x002fea0003800000 */
.L_x_25:
[----:B------:R-:W-:Y:S01]  /*2000*/  ULEA UR4, UR8, UR46, 0x8 ;  /* 0x0000002e08047291 */ /* 0x000fe2000f8e403f */
[----:B------:R-:W-:Y:S01]  /*2010*/  WARPGROUP.ARRIVE ;  /* 0x00000000000079c5 */ /* 0x000fe20000000000 */
[----:B------:R-:W-:Y:S01]  /*2020*/  ULEA UR6, UR8, UR45, 0x5 ;  /* 0x0000002d08067291 */ /* 0x000fe2000f8e283f */
[----:B------:R-:W-:Y:S01]  /*2030*/  UMOV UR5, 0x80000020 ;  /* 0x8000002000057882 */ /* 0x000fe20000000000 */
[----:B------:R-:W-:-:S07]  /*2040*/  UMOV UR7, 0x80000000 ;  /* 0x8000000000077882 */ /* 0x000fce0000000000 */
[----:B------:R-:W-:Y:S01]  /*2050*/  IGMMA.64x8x32.S8.S8 R32, gdesc[UR4], R32, gsb0 ;  /* 0x00000000042079f1 */ /* 0x000fe20008041020 */
        /* <DEDUP_REMOVED lines=9> */
[----:B------:R-:W-:Y:S01]  /*20f0*/  BPT.TRAP 0x1 ;  /* 0x000000040000795c */ /* 0x000fe20000300000 */
.L_x_27:
[----:B------:R-:W-:Y:S01]  /*2100*/  ULEA UR4, UR9, UR41, 0x3 ;  /* 0x0000002909047291 */ /* 0x000fe2000f8e183f */
[----:B------:R-:W-:-:S03]  /*2110*/  ISETP.GT.U32.AND P1, PT, R18, 0x1, PT ;  /* 0x000000011200780c */ /* 0x000fc60003f24070 */
[----:B------:R-:W-:-:S04]  /*2120*/  UIADD3 UR4, UR4, 0x190, URZ ;  /* 0x0000019004047890 */ /* 0x000fc8000fffe03f */
[----:B------:R-:W-:-:S09]  /*2130*/  UPRMT UR4, URZ, 0x654, UR4 ;  /* 0x000006543f047896 */ /* 0x000fd20008000004 */
[----:B------:R-:W-:Y:S01]  /*2140*/  SYNCS.ARRIVE.TRANS64.RED.A1T0 RZ, [UR4], RZ ;  /* 0x000000ffffff79a7 */ /* 0x000fe20008100404 */
[----:B------:R-:W-:Y:S05]  /*2150*/  @P1 BRA `(.L_x_28) ;  /* 0x0000000000041947 */ /* 0x000fea0003800000 */
[----:B------:R-:W-:Y:S01]  /*2160*/  BPT.TRAP 0x1 ;  /* 0x000000040000795c */ /* 0x000fe20000300000 */
.L_x_28:
[----:B------:R-:W-:Y:S01]  /*2170*/  UIADD3 UR8, UR8, 0x1, URZ ;  /* 0x0000000108087890 */ /* 0x000fe2000fffe03f */
[C---:B------:R-:W-:Y:S01]  /*2180*/  ISETP.GT.AND P1, PT, R0.reuse, 0x1, PT ;  /* 0x000000010000780c */ /* 0x040fe20003f24270 */
[----:B------:R-:W-:Y:S01]  /*2190*/  UIADD3 UR9, UR9, 0x1, URZ ;  /* 0x0000000109097890 */ /* 0x000fe2000fffe03f */
[----:B------:R-:W-:Y:S01]  /*21a0*/  VIADD R0, R0, 0xffffffff ;  /* 0xffffffff00007836 */ /* 0x000fe20000000000 */
[----:B------:R-:W-:Y:S02]  /*21b0*/  UISETP.NE.AND UP0, UPT, UR8, 0x32, UPT ;  /* 0x000000320800788c */ /* 0x000fe4000bf05270 */
[----:B------:R-:W-:Y:S02]  /*21c0*/  UISETP.NE.AND UP1, UPT, UR9, 0x32, UPT ;  /* 0x000000320900788c */ /* 0x000fe4000bf25270 */
[----:B------:R-:W-:Y:S02]  /*21d0*/  USEL UR4, URZ, 0x1, UP0 ;  /* 0x000000013f047887 */ /* 0x000fe40008000000 */
[----:B------:R-:W-:-:S02]  /*21e0*/  USEL UR8, UR8, URZ, UP0 ;  /* 0x0000003f08087287 */ /* 0x000fc40008000000 */
[----:B------:R-:W-:Y:S02]  /*21f0*/  USEL UR9, UR9, URZ, UP1 ;  /* 0x0000003f09097287 */ /* 0x000fe40008800000 */
[----:B------:R-:W-:Y:S01]  /*2200*/  LOP3.LUT R4, R4, UR4, RZ, 0x3c, !PT ;  /* 0x0000000404047c12 */ /* 0x000fe2000f8e3cff */
[----:B------:R-:W-:Y:S09]  /*2210*/  @P1 BRA `(.L_x_29) ;  /* 0xfffffffc00501947 */ /* 0x000ff2000383ffff */
.L_x_22:
[----:B------:R-:W2:Y:S01]  /*2220*/  LDC R0, c[0x0][0x28c] ;  /* 0x0000a300ff007b82 */ /* 0x000ea20000000800 */
[----:B01----:R-:W-:-:S04]  /*2230*/  IMAD.U32 R2, RZ, RZ, UR49 ;  /* 0x00000031ff027e24 */ /* 0x003fc8000f8e00ff */
[----:B------:R0:W-:Y:S01]  /*2240*/  SYNCS.ARRIVE.TRANS64.A1T0 RZ, [R2+UR48], RZ ;  /* 0x000000ff02ff79a7 */ /* 0x0001e20008100030 */
[----:B--2---:R-:W-:-:S13]  /*2250*/  ISETP.GE.AND P1, PT, R0, 0x1, PT ;  /* 0x000000010000780c */ /* 0x004fda0003f26270 */
[----:B0-----:R-:W-:Y:S05]  /*2260*/  @!P1 BRA `(.L_x_30) ;  /* 0x0000000000349947 */ /* 0x001fea0003800000 */
[----:B------:R-:W-:Y:S05]  /*2270*/  @!P0 BRA `(.L_x_31) ;  /* 0x0000000000048947 */ /* 0x000fea0003800000 */
[----:B------:R-:W-:Y:S01]  /*2280*/  BPT.TRAP 0x1 ;  /* 0x000000040000795c */ /* 0x000fe20000300000 */
.L_x_31:
[----:B------:R-:W-:Y:S01]  /*2290*/  UIADD3 UR6, UR38, UR42, URZ ;  /* 0x0000002a26067290 */ /* 0x000fe2000fffe03f */
[----:B------:R-:W-:-:S03]  /*22a0*/  ISETP.GT.U32.AND P0, PT, R18, 0x1, PT ;  /* 0x000000011200780c */ /* 0x000fc60003f04070 */
[----:B------:R-:W-:-:S04]  /*22b0*/  UIMAD.WIDE.U32 UR4, UR6, 0x51eb851f, URZ ;  /* 0x51eb851f060478a5 */ /* 0x000fc8000f8e003f */
[----:B------:R-:W-:-:S04]  /*22c0*/  USHF.R.U32.HI UR4, URZ, 0x4, UR5 ;  /* 0x000000043f047899 */ /* 0x000fc80008011605 */
[----:B------:R-:W-:-:S04]  /*22d0*/  UIMAD UR6, UR4, -0x32, UR6 ;  /* 0xffffffce040678a4 */ /* 0x000fc8000f8e0206 */
[----:B------:R-:W-:-:S04]  /*22e0*/  ULEA UR6, UR6, UR41, 0x3 ;  /* 0x0000002906067291 */ /* 0x000fc8000f8e183f */
[----:B------:R-:W-:-:S04]  /*22f0*/  UIADD3 UR6, UR6, 0x190, URZ ;  /* 0x0000019006067890 */ /* 0x000fc8000fffe03f */
[----:B------:R-:W-:-:S09]  /*2300*/  UPRMT UR6, URZ, 0x654, UR6 ;  /* 0x000006543f067896 */ /* 0x000fd20008000006 */
[----:B------:R-:W-:Y:S01]  /*2310*/  SYNCS.ARRIVE.TRANS64.RED.A1T0 RZ, [UR6], RZ ;  /* 0x000000ffffff79a7 */ /* 0x000fe20008100406 */
[----:B------:R-:W-:Y:S05]  /*2320*/  @P0 BRA `(.L_x_30) ;  /* 0x0000000000040947 */ /* 0x000fea0003800000 */
[----:B------:R-:W-:Y:S01]  /*2330*/  BPT.TRAP 0x1 ;  /* 0x000000040000795c */ /* 0x000fe20000300000 */
.L_x_30:
[----:B------:R-:W-:Y:S01]  /*2340*/  SHF.L.U32 R2, R47, 0x1f, RZ ;  /* 0x0000001f2f027819 */ /* 0x000fe200000006ff */
[----:B------:R-:W-:Y:S01]  /*2350*/  UIADD3 UR38, UR38, UR47, URZ ;  /* 0x0000002f26267290 */ /* 0x000fe2000fffe03f */
[----:B------:R-:W-:Y:S01]  /*2360*/  IMAD.SHL.U32 R0, R24, 0x40, RZ ;  /* 0x0000004018007824 */ /* 0x000fe200078e00ff */
[----:B------:R-:W-:Y:S01]  /*2370*/  UISETP.GE.U32.AND UP1, UPT, UR47, 0x32, UPT ;  /* 0x000000322f00788c */ /* 0x000fe2000bf26070 */
[----:B------:R-:W0:Y:S01]  /*2380*/  SYNCS.PHASECHK.TRANS64.TRYWAIT P0, [UR43+0x8], R2 ;  /* 0x00000802ff0075a7 */ /* 0x000e22000800016b */
[----:B------:R-:W-:-:S04]  /*2390*/  UISETP.GT.U32.AND UP0, UPT, UR38, 0x31, UPT ;  /* 0x000000312600788c */ /* 0x000fc8000bf04070 */
[----:B------:R-:W-:-:S04]  /*23a0*/  UISETP.LT.U32.AND UP0, UPT, UR47, 0x32, UP0 ;  /* 0x000000322f00788c */ /* 0x000fc80008701070 */
[----:B------:R-:W-:Y:S02]  /*23b0*/  USEL UR6, URZ, 0x1, !UP0 ;  /* 0x000000013f067887 */ /* 0x000fe4000c000000 */
[----:B------:R-:W-:Y:S02]  /*23c0*/  @UP1 UIMAD.WIDE.U32 UR4, UR38, 0x51eb851f, URZ ;  /* 0x51eb851f260418a5 */ /* 0x000fe4000f8e003f */
[----:B------:R-:W-:Y:S02]  /*23d0*/  ULOP3.LUT UR39, UR39, UR6, URZ, 0x3c, !UPT ;  /* 0x0000000627277292 */ /* 0x000fe4000f8e3c3f */
[----:B------:R-:W-:-:S04]  /*23e0*/  @UP1 USHF.R.U32.HI UR4, URZ, 0x4, UR5 ;  /* 0x000000043f041899 */ /* 0x000fc80008011605 */
[----:B------:R-:W-:Y:S01]  /*23f0*/  @UP1 ULOP3.LUT UR39, UR39, 0x1, UR4, 0x78, !UPT ;  /* 0x0000000127271892 */ /* 0x000fe2000f8e7804 */
[----:B0-----:R-:W-:Y:S11]  /*2400*/  @!P0 BRA `(.L_x_32) ;  /* 0x0000003400e88947 */ /* 0x001ff60003800000 */
.L_x_116:
[----:B------:R-:W-:Y:S01]  /*2410*/  ULDC UR4, c[0x0][0x284] ;  /* 0x0000a10000047ab9 */ /* 0x000fe20000000800 */
[----:B------:R-:W-:Y:S01]  /*2420*/  IMAD.SHL.U32 R11, R25, 0x8, RZ ;  /* 0x00000008190b7824 */ /* 0x000fe200078e00ff */
[----:B------:R-:W-:Y:S01]  /*2430*/  ISETP.GE.AND P0, PT, R0, UR4, PT ;  /* 0x0000000400007c0c */ /* 0x000fe2000bf06270 */
[----:B------:R-:W-:-:S03]  /*2440*/  ULDC UR4, c[0x0][0x288] ;  /* 0x0000a20000047ab9 */ /* 0x000fc60000000800 */
[----:B------:R-:W-:-:S13]  /*2450*/  ISETP.GE.OR P0, PT, R11, UR4, P0 ;  /* 0x000000040b007c0c */ /* 0x000fda0008706670 */
[----:B------:R-:W-:Y:S05]  /*2460*/  @P0 BRA `(.L_x_33) ;  /* 0x0000000400880947 */ /* 0x000fea0003800000 */
[----:B------:R-:W-:Y:S01]  /*2470*/  SHF.R.S32.HI R4, RZ, 0x1f, R26 ;  /* 0x0000001fff047819 */ /* 0x000fe2000001141a */
[----:B------:R-:W-:Y:S01]  /*2480*/  ULDC.64 UR4, c[0x0][0x5d0] ;  /* 0x0001740000047ab9 */ /* 0x000fe20000000a00 */
[----:B------:R-:W-:Y:S01]  /*2490*/  SHF.R.S32.HI R10, RZ, 0x1f, R11 ;  /* 0x0000001fff0a7819 */ /* 0x000fe2000001140b */
[----:B0-----:R-:W-:Y:S01]  /*24a0*/  IMAD.WIDE.U32 R2, R26, UR4, R36 ;  /* 0x000000041a027c25 */ /* 0x001fe2000f8e0024 */
[----:B------:R-:W-:Y:S01]  /*24b0*/  ULDC.64 UR6, c[0x0][0x5c8] ;  /* 0x0001720000067ab9 */ /* 0x000fe20000000a00 */
[----:B------:R-:W-:Y:S02]  /*24c0*/  BSSY B0, `(.L_x_33) ;  /* 0x000005c000007945 */ /* 0x000fe40003800000 */
[----:B------:R-:W-:Y:S01]  /*24d0*/  IMAD R5, R4, UR4, RZ ;  /* 0x0000000404057c24 */ /* 0x000fe2000f8e02ff */
[----:B------:R-:W-:Y:S01]  /*24e0*/  IADD3 R2, P0, R11, R2, RZ ;  /* 0x000000020b027210 */ /* 0x000fe20007f1e0ff */
[----:B------:R-:W-:-:S04]  /*24f0*/  IMAD.WIDE R24, R24, 0x40, R30 ;  /* 0x0000004018187825 */ /* 0x000fc800078e021e */
[----:B------:R-:W-:Y:S01]  /*2500*/  IMAD R5, R26, UR5, R5 ;  /* 0x000000051a057c24 */ /* 0x000fe2000f8e0205 */
[----:B------:R-:W-:Y:S01]  /*2510*/  ULDC.64 UR4, c[0x0][0x5c0] ;  /* 0x0001700000047ab9 */ /* 0x000fe20000000a00 */
[----:B------:R-:W-:Y:S02]  /*2520*/  IMAD.IADD R14, R29, 0x1, -R0 ;  /* 0x000000011d0e7824 */ /* 0x000fe400078e0a00 */
[----:B------:R-:W-:Y:S01]  /*2530*/  IMAD.IADD R48, R39, 0x1, -R11 ;  /* 0x0000000127307824 */ /* 0x000fe200078e0a0b */
[----:B------:R-:W-:Y:S01]  /*2540*/  IADD3.X R3, R10, R3, R5, P0, !PT ;  /* 0x000000030a037210 */ /* 0x000fe200007fe405 */
[----:B------:R-:W-:Y:S02]  /*2550*/  IMAD R5, R25, UR6, RZ ;  /* 0x0000000619057c24 */ /* 0x000fe4000f8e02ff */
[----:B------:R-:W-:-:S04]  /*2560*/  IMAD.WIDE.U32 R2, R24, UR6, R2 ;  /* 0x0000000618027c25 */ /* 0x000fc8000f8e0002 */
[----:B------:R-:W-:Y:S01]  /*2570*/  IMAD R5, R24, UR7, R5 ;  /* 0x0000000718057c24 */ /* 0x000fe2000f8e0205 */
[----:B------:R-:W-:-:S04]  /*2580*/  IADD3 R6, P0, R2, UR4, RZ ;  /* 0x0000000402067c10 */ /* 0x000fc8000ff1e0ff */
[----:B------:R-:W-:Y:S02]  /*2590*/  IADD3.X R7, R3, UR5, R5, P0, !PT ;  /* 0x0000000503077c10 */ /* 0x000fe400087fe405 */
[----:B-----5:R-:W-:Y:S02]  /*25a0*/  ISETP.NE.AND P0, PT, R28, RZ, PT ;  /* 0x000000ff1c00720c */ /* 0x020fe40003f05270 */
[----:B------:R-:W-:-:S05]  /*25b0*/  LEA R8, P1, R38, R6, 0x3 ;  /* 0x0000000626087211 */ /* 0x000fca00078218ff */
[----:B------:R-:W-:-:S06]  /*25c0*/  IMAD.X R9, R41, 0x1, R7, P1 ;  /* 0x0000000129097824 */ /* 0x000fcc00008e0607 */
[----:B------:R-:W-:Y:S05]  /*25d0*/  @!P0 BRA `(.L_x_34) ;  /* 0x0000000000f08947 */ /* 0x000fea0003800000 */
[----:B------:R-:W0:Y:S01]  /*25e0*/  LDC.64 R12, c[0x0][0x5b0] ;  /* 0x00016c00ff0c7b82 */ /* 0x000e220000000a00 */
[----:B------:R-:W-:Y:S01]  /*25f0*/  ULDC.64 UR4, c[0x0][0x5b8] ;  /* 0x00016e0000047ab9 */ /* 0x000fe20000000a00 */
[----:B------:R-:W-:Y:S01]  /*2600*/  ISETP.GE.AND P1, PT, R14, 0x1, PT ;  /* 0x000000010e00780c */ /* 0x000fe20003f26270 */
[----:B------:R-:W-:Y:S01]  /*2610*/  IMAD.WIDE.U32 R2, R26, UR4, R36 ;  /* 0x000000041a027c25 */ /* 0x000fe2000f8e0024 */
[----:B------:R-:W-:Y:S02]  /*2620*/  BSSY B1, `(.L_x_35) ;  /* 0x000000e000017945 */ /* 0x000fe40003800000 */
[----:B------:R-:W-:Y:S01]  /*2630*/  ISETP.LT.OR P2, PT, R48, 0x1, !P1 ;  /* 0x000000013000780c */ /* 0x000fe20004f41670 */
[----:B------:R-:W-:Y:S01]  /*2640*/  IMAD R5, R4, UR4, RZ ;  /* 0x0000000404057c24 */ /* 0x000fe2000f8e02ff */
[----:B------:R-:W1:Y:S01]  /*2650*/  LDC.64 R20, c[0x0][0x5a8] ;  /* 0x00016a00ff147b82 */ /* 0x000e620000000a00 */
[----:B------:R-:W-:Y:S02]  /*2660*/  IADD3 R4, P0, R11, R2, RZ ;  /* 0x000000020b047210 */ /* 0x000fe40007f1e0ff */
[----:B------:R-:W-:-:S05]  /*2670*/  IMAD R5, R26, UR5, R5 ;  /* 0x000000051a057c24 */ /* 0x000fca000f8e0205 */
[----:B------:R-:W-:Y:S01]  /*2680*/  IADD3.X R5, R10, R3, R5, P0, !PT ;  /* 0x000000030a057210 */ /* 0x000fe200007fe405 */
[-C--:B0-----:R-:W-:Y:S02]  /*2690*/  IMAD R0, R25, R12.reuse, RZ ;  /* 0x0000000c19007224 */ /* 0x081fe400078e02ff */
[----:B------:R-:W-:-:S04]  /*26a0*/  IMAD.WIDE.U32 R2, R24, R12, R4 ;  /* 0x0000000c18027225 */ /* 0x000fc800078e0004 */
[----:B------:R-:W-:Y:S01]  /*26b0*/  IMAD R15, R24, R13, R0 ;  /* 0x0000000d180f7224 */ /* 0x000fe200078e0200 */
[----:B-1----:R-:W-:-:S04]  /*26c0*/  IADD3 R10, P0, R2, R20, RZ ;  /* 0x00000014020a7210 */ /* 0x002fc80007f1e0ff */
[----:B------:R-:W-:Y:S01]  /*26d0*/  IADD3.X R11, R21, R3, R15, P0, !PT ;  /* 0x00000003150b7210 */ /* 0x000fe200007fe40f */
[----:B------:R-:W-:Y:S08]  /*26e0*/  @P2 BRA `(.L_x_36) ;  /* 0x0000000000042947 */ /* 0x000ff00003800000 */
[----:B------:R0:W5:Y:S02]  /*26f0*/  LDG.E.U8 R40, desc[UR36][R10.64] ;  /* 0x000000240a287981 */ /* 0x000164000c1e1100 */
.L_x_36:
[----:B------:R-:W-:Y:S05]  /*2700*/  BSYNC B1 ;  /* 0x0000000000017941 */ /* 0x000fea0003800000 */
.L_x_35:
[----:B-----5:R-:W-:Y:S01]  /*2710*/  LOP3.LUT R0, R40, 0xffff, RZ, 0xc0, !PT ;  /* 0x0000ffff28007812 */ /* 0x020fe200078ec0ff */
[C---:B------:R-:W-:Y:S01]  /*2720*/  IMAD.SHL.U32 R2, R12.reuse, 0x8, RZ ;  /* 0x000000080c027824 */ /* 0x040fe200078e00ff */
[----:B------:R-:W-:Y:S01]  /*2730*/  SHF.L.U64.HI R3, R12, 0x3, R13 ;  /* 0x000000030c037819 */ /* 0x000fe2000001020d */
[----:B------:R-:W-:Y:S01]  /*2740*/  BSSY B1, `(.L_x_37) ;  /* 0x0000010000017945 */ /* 0x000fe20003800000 */
[----:B------:R-:W-:Y:S02]  /*2750*/  PRMT R13, R0, 0x8880, RZ ;  /* 0x00008880000d7816 */ /* 0x000fe400000000ff */
[----:B------:R-:W-:Y:S01]  /*2760*/  ISETP.LT.OR P1, PT, R48, 0x2, !P1 ;  /* 0x000000023000780c */ /* 0x000fe20004f21670 */
[----:B------:R-:W-:Y:S01]  /*2770*/  IMAD.WIDE.U32 R2, R24, R12, R2 ;  /* 0x0000000c18027225 */ /* 0x000fe200078e0002 */
[----:B------:R-:W-:-:S03]  /*2780*/  ISETP.GE.AND P0, PT, R14, 0x9, PT ;  /* 0x000000090e00780c */ /* 0x000fc60003f06270 */
[----:B------:R-:W-:Y:S01]  /*2790*/  IMAD R0, R13, R28, RZ ;  /* 0x0000001c0d007224 */ /* 0x000fe200078e02ff */
[----:B------:R-:W-:Y:S01]  /*27a0*/  IADD3 R2, P3, P4, R4, R20, R2 ;  /* 0x0000001404027210 */ /* 0x000fe20007c7e002 */
[----:B------:R-:W-:Y:S01]  /*27b0*/  IMAD.IADD R3, R15, 0x1, R3 ;  /* 0x000000010f037824 */ /* 0x000fe200078e0203 */
[----:B------:R-:W-:Y:S01]  /*27c0*/  ISETP.LT.OR P5, PT, R48, 0x1, !P0 ;  /* 0x000000013000780c */ /* 0x000fe200047a1670 */
[----:B------:R-:W-:-:S03]  /*27d0*/  @!P2 IMAD R13, R32, R27, R0 ;  /* 0x0000001b200da224 */ /* 0x000fc600078e0200 */
[----:B------:R-:W-:Y:S02]  /*27e0*/  IADD3.X R3, R5, R21, R3, P3, P4 ;  /* 0x0000001505037210 */ /* 0x000fe40001fe8403 */
[----:B------:R1:W-:Y:S01]  /*27f0*/  @!P2 STG.E.U8 desc[UR36][R6.64], R13 ;  /* 0x0000000d0600a986 */ /* 0x0003e2000c101124 */
[----:B------:R-:W-:Y:S06]  /*2800*/  @P1 BRA `(.L_x_38) ;  /* 0x00000000000c1947 */ /* 0x000fec0003800000 */
[----:B------:R-:W2:Y:S02]  /*2810*/  LDG.E.U8 R40, desc[UR36][R10.64+0x1] ;  /* 0x000001240a287981 */ /* 0x000ea4000c1e1100 */
[----:B--2---:R-:W-:-:S05]  /*2820*/  PRMT R5, R40, 0x8880, RZ ;  /* 0x0000888028057816 */ /* 0x004fca00000000ff */
[----:B------:R-:W-:-:S07]  /*2830*/  IMAD R0, R5, R28, RZ ;  /* 0x0000001c05007224 */ /* 0x000fce00078e02ff */
.L_x_38:
[----:B------:R-:W-:Y:S05]  /*2840*/  BSYNC B1 ;  /* 0x0000000000017941 */ /* 0x000fea0003800000 */
.L_x_37:
[----:B------:R-:W-:Y:S01]  /*2850*/  @!P1 IMAD R33, R33, R27, R0 ;  /* 0x0000001b21219224 */ /* 0x000fe200078e0200 */
[----:B------:R-:W-:Y:S04]  /*2860*/  BSSY B1, `(.L_x_39) ;  /* 0x0000006000017945 */ /* 0x000fe80003800000 */
[----:B------:R2:W-:Y:S01]  /*2870*/  @!P1 STG.E.U8 desc[UR36][R6.64+0x1], R33 ;  /* 0x0000012106009986 */ /* 0x0005e2000c101124 */
[----:B------:R-:W-:Y:S05]  /*2880*/  @P5 BRA `(.L_x_40) ;  /* 0x00000000000c5947 */ /* 0x000fea0003800000 */
[----:B------:R-:W3:Y:S02]  /*2890*/  LDG.E.U8 R40, desc[UR36][R2.64] ;  /* 0x0000002402287981 */ /* 0x000ee4000c1e1100 */
[----:B---3--:R-:W-:-:S05]  /*28a0*/  PRMT R5, R40, 0x8880, RZ ;  /* 0x0000888028057816 */ /* 0x008fca00000000ff */
[----:B------:R-:W-:-:S07]  /*28b0*/  IMAD R0, R5, R28, RZ ;  /* 0x0000001c05007224 */ /* 0x000fce00078e02ff */
.L_x_40:
[----:B------:R-:W-:Y:S05]  /*28c0*/  BSYNC B1 ;  /* 0x0000000000017941 */ /* 0x000fea0003800000 */
.L_x_39:
[----:B------:R-:W-:Y:S01]  /*28d0*/  @!P5 IMAD R5, R34, R27, R0 ;  /* 0x0000001b2205d224 */ /* 0x000fe200078e0200 */
[----:B------:R-:W-:Y:S01]  /*28e0*/  ISETP.LT.OR P0, PT, R48, 0x2, !P0 ;  /* 0x000000023000780c */ /* 0x000fe20004701670 */
[----:B------:R-:W-:Y:S03]  /*28f0*/  BSSY B1, `(.L_x_41) ;  /* 0x0000006000017945 */ /* 0x000fe60003800000 */
[----:B------:R3:W-:Y:S09]  /*2900*/  @!P5 STG.E.U8 desc[UR36][R8.64], R5 ;  /* 0x000000050800d986 */ /* 0x0007f2000c101124 */
[----:B------:R-:W-:Y:S05]  /*2910*/  @P0 BRA `(.L_x_42) ;  /* 0x00000000000c0947 */ /* 0x000fea0003800000 */
[----:B------:R-:W3:Y:S02]  /*2920*/  LDG.E.U8 R40, desc[UR36][R2.64+0x1] ;  /* 0x0000012402287981 */ /* 0x000ee4000c1e1100 */
[----:B---3--:R-:W-:-:S05]  /*2930*/  PRMT R5, R40, 0x8880, RZ ;  /* 0x0000888028057816 */ /* 0x008fca00000000ff */
[----:B------:R-:W-:-:S07]  /*2940*/  IMAD R0, R5, R28, RZ ;  /* 0x0000001c05007224 */ /* 0x000fce00078e02ff */
.L_x_42:
[----:B------:R-:W-:Y:S05]  /*2950*/  BSYNC B1 ;  /* 0x0000000000017941 */ /* 0x000fea0003800000 */
.L_x_41:
[----:B------:R-:W-:Y:S01]  /*2960*/  IMAD R35, R35, R27, R0 ;  /* 0x0000001b23237224 */ /* 0x000fe200078e0200 */
[----:B------:R-:W-:Y:S06]  /*2970*/  @P0 BRA `(.L_x_43) ;  /* 0x0000000000400947 */ /* 0x000fec0003800000 */
[----:B------:R4:W-:Y:S01]  /*2980*/  STG.E.U8 desc[UR36][R8.64+0x1], R35 ;  /* 0x0000012308007986 */ /* 0x0009e2000c101124 */
[----:B------:R-:W-:Y:S05]  /*2990*/  BRA `(.L_x_43) ;  /* 0x0000000000387947 */ /* 0x000fea0003800000 */
.L_x_34:
[C---:B------:R-:W-:Y:S02]  /*29a0*/  ISETP.GE.AND P0, PT, R14.reuse, 0x1, PT ;  /* 0x000000010e00780c */ /* 0x040fe40003f06270 */
[----:B------:R-:W-:Y:S02]  /*29b0*/  ISETP.GE.AND P1, PT, R14, 0x9, PT ;  /* 0x000000090e00780c */ /* 0x000fe40003f26270 */
[C---:B------:R-:W-:Y:S02]  /*29c0*/  ISETP.LT.OR P2, PT, R48.reuse, 0x1, !P0 ;  /* 0x000000013000780c */ /* 0x040fe40004741670 */
[C---:B------:R-:W-:Y:S02]  /*29d0*/  ISETP.LT.OR P0, PT, R48.reuse, 0x2, !P0 ;  /* 0x000000023000780c */ /* 0x040fe40004701670 */
[C---:B------:R-:W-:Y:S02]  /*29e0*/  ISETP.LT.OR P3, PT, R48.reuse, 0x1, !P1 ;  /* 0x000000013000780c */ /* 0x040fe40004f61670 */
[----:B------:R-:W-:-:S07]  /*29f0*/  ISETP.LT.OR P1, PT, R48, 0x2, !P1 ;  /* 0x000000023000780c */ /* 0x000fce0004f21670 */
[-C--:B------:R-:W-:Y:S02]  /*2a00*/  @!P2 IMAD R3, R32, R27.reuse, RZ ;  /* 0x0000001b2003a224 */ /* 0x080fe400078e02ff */
[-C--:B------:R-:W-:Y:S02]  /*2a10*/  @!P0 IMAD R33, R33, R27.reuse, RZ ;  /* 0x0000001b21218224 */ /* 0x080fe400078e02ff */
[-C--:B------:R-:W-:Y:S01]  /*2a20*/  @!P3 IMAD R5, R34, R27.reuse, RZ ;  /* 0x0000001b2205b224 */ /* 0x080fe200078e02ff */
[----:B------:R0:W-:Y:S01]  /*2a30*/  @!P2 STG.E.U8 desc[UR36][R6.64], R3 ;  /* 0x000000030600a986 */ /* 0x0001e2000c101124 */
[----:B------:R-:W-:-:S03]  /*2a40*/  @!P1 IMAD R35, R35, R27, RZ ;  /* 0x0000001b23239224 */ /* 0x000fc600078e02ff */
[----:B------:R0:W-:Y:S04]  /*2a50*/  @!P0 STG.E.U8 desc[UR36][R6.64+0x1], R33 ;  /* 0x0000012106008986 */ /* 0x0001e8000c101124 */
[----:B------:R0:W-:Y:S04]  /*2a60*/  @!P3 STG.E.U8 desc[UR36][R8.64], R5 ;  /* 0x000000050800b986 */ /* 0x0001e8000c101124 */
[----:B------:R0:W-:Y:S02]  /*2a70*/  @!P1 STG.E.U8 desc[UR36][R8.64+0x1], R35 ;  /* 0x0000012308009986 */ /* 0x0001e4000c101124 */
.L_x_43:
[----:B------:R-:W-:Y:S05]  /*2a80*/  BSYNC B0 ;  /* 0x0000000000007941 */ /* 0x000fea0003800000 */
.L_x_33:
[----:B------:R-:W-:Y:S01]  /*2a90*/  LEA R22, P0, R16, R22, 0x1 ;  /* 0x0000001610167211 */ /* 0x000fe200078008ff */
[----:B------:R-:W-:Y:S01]  /*2aa0*/  ULDC.64 UR4, c[0x0][0x650] ;  /* 0x0001940000047ab9 */ /* 0x000fe20000000a00 */
[----:B------:R-:W-:Y:S02]  /*2ab0*/  IMAD.U32 R0, RZ, RZ, UR44 ;  /* 0x0000002cff007e24 */ /* 0x000fe4000f8e00ff */
[----:B------:R-:W-:Y:S02]  /*2ac0*/  IMAD.MOV.U32 R24, RZ, RZ, -0x1 ;  /* 0xffffffffff187424 */ /* 0x000fe400078e00ff */
[----:B------:R-:W-:Y:S01]  /*2ad0*/  IMAD.X R19, R42, 0x1, R19, P0 ;  /* 0x000000012a137824 */ /* 0x000fe200000e0613 */
[----:B------:R-:W-:Y:S01]  /*2ae0*/  ISETP.GE.U32.AND P0, PT, R22, UR4, PT ;  /* 0x0000000416007c0c */ /* 0x000fe2000bf06070 */
[----:B------:R1:W-:Y:S01]  /*2af0*/  SYNCS.ARRIVE.TRANS64.A1T0 RZ, [R0+UR48], RZ ;  /* 0x000000ff00ff79a7 */ /* 0x0003e20008100030 */
[----:B------:R-:W-:Y:S02]  /*2b00*/  IMAD.MOV.U32 R25, RZ, RZ, -0x1 ;  /* 0xffffffffff197424 */ /* 0x000fe400078e00ff */
[----:B------:R-:W-:Y:S01]  /*2b10*/  ISETP.GE.U32.AND.EX P0, PT, R19, UR5, PT, P0 ;  /* 0x0000000513007c0c */ /* 0x000fe2000bf06100 */
[----:B------:R-:W-:Y:S01]  /*2b20*/  IMAD.MOV.U32 R26, RZ, RZ, -0x1 ;  /* 0xffffffffff1a7424 */ /* 0x000fe200078e00ff */
[----:B-1----:R-:W-:-:S11]  /*2b30*/  PRMT R0, RZ, 0x7610, R0 ;  /* 0x00007610ff007816 */ /* 0x002fd60000000000 */
[----:B------:R-:W-:Y:S05]  /*2b40*/  @P0 BRA `(.L_x_44) ;  /* 0x0000000400540947 */ /* 0x000fea0003800000 */
[----:B0--34-:R-:W0:Y:S01]  /*2b50*/  LDC.64 R8, c[0x0][0x628] ;  /* 0x00018a00ff087b82 */ /* 0x019e220000000a00 */
[----:B------:R-:W1:Y:S01]  /*2b60*/  S2R R10, SR_CTAID.X ;  /* 0x00000000000a7919 */ /* 0x000e620000002500 */
[----:B--2---:R-:W-:Y:S02]  /*2b70*/  IMAD.MOV.U32 R6, RZ, RZ, R22 ;  /* 0x000000ffff067224 */ /* 0x004fe400078e0016 */
[----:B------:R-:W-:Y:S01]  /*2b80*/  IMAD.MOV.U32 R7, RZ, RZ, R19 ;  /* 0x000000ffff077224 */ /* 0x000fe200078e0013 */
[----:B------:R-:W2:Y:S03]  /*2b90*/  S2R R14, SR_CTAID.Y ;  /* 0x00000000000e7919 */ /* 0x000ea60000002600 */
[----:B------:R-:W3:Y:S08]  /*2ba0*/  LDC R0, c[0x0][0x630] ;  /* 0x00018c00ff007b82 */ /* 0x000ef00000000800 */
[----:B------:R-:W4:Y:S01]  /*2bb0*/  LDC.64 R12, c[0x0][0x620] ;  /* 0x00018800ff0c7b82 */ /* 0x000f220000000a00 */
[----:B0-----:R-:W-:-:S04]  /*2bc0*/  ISETP.NE.U32.AND P0, PT, R8, RZ, PT ;  /* 0x000000ff0800720c */ /* 0x001fc80003f05070 */
[----:B------:R-:W-:-:S13]  /*2bd0*/  ISETP.NE.AND.EX P0, PT, R9, RZ, PT, P0 ;  /* 0x000000ff0900720c */ /* 0x000fda0003f05300 */
[----:B-1234-:R-:W-:Y:S05]  /*2be0*/  @!P0 BRA `(.L_x_45) ;  /* 0x0000000000288947 */ /* 0x01efea0003800000 */
        /* <DEDUP_REMOVED lines=10> */
.L_x_45:
[-CC-:B------:R-:W-:Y:S01]  /*2c90*/  SHF.R.U64 R26, R6, R0.reuse, R7.reuse ;  /* 0x00000000061a7219 */ /* 0x180fe20000001207 */
[----:B------:R-:W0:Y:S01]  /*2ca0*/  LDC.64 R32, c[0x0][0x640] ;  /* 0x00019000ff207b82 */ /* 0x000e220000000a00 */
[----:B------:R-:W-:Y:S01]  /*2cb0*/  SHF.R.U32.HI R0, RZ, R0, R7 ;  /* 0x00000000ff007219 */ /* 0x000fe20000011607 */
[----:B------:R-:W-:Y:S01]  /*2cc0*/  IMAD.MOV.U32 R2, RZ, RZ, R22 ;  /* 0x000000ffff027224 */ /* 0x000fe200078e0016 */
[----:B------:R-:W-:Y:S01]  /*2cd0*/  IADD3 R5, P0, RZ, -R26, RZ ;  /* 0x8000001aff057210 */ /* 0x000fe20007f1e0ff */
[----:B------:R-:W-:Y:S01]  /*2ce0*/  ULDC UR4, c[0x0][0x150] ;  /* 0x0000540000047ab9 */ /* 0x000fe20000000800 */
[----:B------:R-:W-:-:S03]  /*2cf0*/  I2FP.F32.U32 R6, R10 ;  /* 0x0000000a00067245 */ /* 0x000fc60000201000 */
[----:B------:R-:W1:Y:S01]  /*2d00*/  LDC R4, c[0x0][0x618] ;  /* 0x00018600ff047b82 */ /* 0x000e620000000800 */
[----:B------:R-:W-:Y:S02]  /*2d10*/  IMAD.X R3, RZ, RZ, ~R0, P0 ;  /* 0x000000ffff037224 */ /* 0x000fe400000e0e00 */
[----:B------:R-:W-:Y:S01]  /*2d20*/  FMUL R6, R6, UR4 ;  /* 0x0000000406067c20 */ /* 0x000fe20008400000 */
[----:B------:R-:W-:Y:S01]  /*2d30*/  ULDC UR4, c[0x0][0x154] ;  /* 0x0000550000047ab9 */ /* 0x000fe20000000800 */
[-C--:B------:R-:W-:Y:S02]  /*2d40*/  IMAD R0, R3, R12.reuse, RZ ;  /* 0x0000000c03007224 */ /* 0x080fe400078e02ff */
[----:B------:R-:W-:Y:S01]  /*2d50*/  IMAD.MOV.U32 R3, RZ, RZ, R19 ;  /* 0x000000ffff037224 */ /* 0x000fe200078e0013 */
[----:B------:R-:W2:Y:S01]  /*2d60*/  LDC R20, c[0x0][0x608] ;  /* 0x00018200ff147b82 */ /* 0x000ea20000000800 */
[----:B------:R-:W3:Y:S01]  /*2d70*/  F2I.U32.TRUNC.NTZ R6, R6 ;  /* 0x0000000600067305 */ /* 0x000ee2000020f000 */
[----:B------:R-:W-:-:S04]  /*2d80*/  IMAD.WIDE.U32 R2, R5, R12, R2 ;  /* 0x0000000c05027225 */ /* 0x000fc800078e0002 */
[----:B------:R-:W-:Y:S02]  /*2d90*/  IMAD R5, R5, R13, R0 ;  /* 0x0000000d05057224 */ /* 0x000fe400078e0200 */
[----:B------:R-:W4:Y:S01]  /*2da0*/  LDC R24, c[0x0][0x658] ;  /* 0x00019600ff187b82 */ /* 0x000f220000000800 */
[----:B------:R-:W-:Y:S01]  /*2db0*/  I2FP.F32.U32 R0, R14 ;  /* 0x0000000e00007245 */ /* 0x000fe20000201000 */
[----:B------:R-:W-:Y:S01]  /*2dc0*/  IMAD.IADD R3, R3, 0x1, R5 ;  /* 0x0000000103037824 */ /* 0x000fe200078e0205 */
[----:B0-----:R-:W-:-:S05]  /*2dd0*/  ISETP.NE.U32.AND P0, PT, R32, RZ, PT ;  /* 0x000000ff2000720c */ /* 0x001fca0003f05070 */
[----:B------:R-:W0:Y:S01]  /*2de0*/  LDC R7, c[0x0][0x144] ;  /* 0x00005100ff077b82 */ /* 0x000e220000000800 */
[-CC-:B-1----:R-:W-:Y:S01]  /*2df0*/  SHF.R.U64 R8, R2, R4.reuse, R3.reuse ;  /* 0x0000000402087219 */ /* 0x182fe20000001203 */
[----:B---3--:R-:W-:Y:S01]  /*2e00*/  IMAD.MOV R6, RZ, RZ, -R6 ;  /* 0x000000ffff067224 */ /* 0x008fe200078e0a06 */
[----:B------:R-:W-:Y:S01]  /*2e10*/  SHF.R.U32.HI R3, RZ, R4, R3 ;  /* 0x00000004ff037219 */ /* 0x000fe20000011603 */
[----:B------:R-:W-:Y:S01]  /*2e20*/  FMUL R4, R0, UR4 ;  /* 0x0000000400047c20 */ /* 0x000fe20008400000 */
[----:B------:R-:W-:-:S03]  /*2e30*/  ISETP.NE.AND.EX P0, PT, R33, RZ, PT, P0 ;  /* 0x000000ff2100720c */ /* 0x000fc60003f05300 */
[----:B------:R-:W1:Y:S01]  /*2e40*/  LDC R13, c[0x0][0x148] ;  /* 0x00005200ff0d7b82 */ /* 0x000e620000000800 */
[----:B------:R3:W0:Y:S01]  /*2e50*/  F2I.U32.TRUNC.NTZ R12, R4 ;  /* 0x00000004000c7305 */ /* 0x000622000020f000 */
[-CC-:B--2---:R-:W-:Y:S02]  /*2e60*/  SHF.R.U64 R0, R8, R20.reuse, R3.reuse ;  /* 0x0000001408007219 */ /* 0x184fe40000001203 */
[----:B------:R-:W-:-:S04]  /*2e70*/  SHF.R.U32.HI R3, RZ, R20, R3 ;  /* 0x00000014ff037219 */ /* 0x000fc80000011603 */
[----:B------:R-:W2:Y:S01]  /*2e80*/  LDC R21, c[0x0][0x648] ;  /* 0x00019200ff157b82 */ /* 0x000ea20000000800 */
[-CC-:B----4-:R-:W-:Y:S02]  /*2e90*/  SHF.R.U64 R11, R0, R24.reuse, R3.reuse ;  /* 0x00000018000b7219 */ /* 0x190fe40000001203 */
[----:B------:R-:W-:-:S03]  /*2ea0*/  SHF.R.U32.HI R3, RZ, R24, R3 ;  /* 0x00000018ff037219 */ /* 0x000fc60000011603 */
[----:B------:R-:W-:Y:S02]  /*2eb0*/  IMAD.MOV.U32 R2, RZ, RZ, R11 ;  /* 0x000000ffff027224 */ /* 0x000fe400078e000b */
[----:B------:R-:W4:Y:S01]  /*2ec0*/  LDC R25, c[0x0][0x638] ;  /* 0x00018e00ff197b82 */ /* 0x000f220000000800 */
[----:B0-----:R-:W-:-:S07]  /*2ed0*/  IMAD R15, R7, R6, R10 ;  /* 0x00000006070f7224 */ /* 0x001fce00078e020a */
[----:B------:R-:W0:Y:S08]  /*2ee0*/  LDC R34, c[0x0][0x610] ;  /* 0x00018400ff227b82 */ /* 0x000e300000000800 */
        /* <DEDUP_REMOVED lines=12> */
.L_x_46:
[----:B------:R-:W-:Y:S01]  /*2fb0*/  ISETP.NE.AND P0, PT, R23, 0x1, PT ;  /* 0x000000011700780c */ /* 0x000fe20003f05270 */
[----:B------:R-:W-:Y:S01]  /*2fc0*/  IMAD.MOV R12, RZ, RZ, -R12 ;  /* 0x000000ffff0c7224 */ /* 0x000fe200078e0a0c */
[----:B--2---:R-:W-:Y:S02]  /*2fd0*/  SHF.R.U64 R3, R2, R21, R3 ;  /* 0x0000001502037219 */ /* 0x004fe40000001203 */
[----:B------:R-:W-:-:S03]  /*2fe0*/  LOP3.LUT R0, R0, R45, RZ, 0xc0, !PT ;  /* 0x0000002d00007212 */ /* 0x000fc600078ec0ff */
[----:B------:R-:W-:Y:S02]  /*2ff0*/  IMAD.MOV R2, RZ, RZ, -R3 ;  /* 0x000000ffff027224 */ /* 0x000fe400078e0a03 */
[----:B------:R-:W-:Y:S01]  /*3000*/  IMAD R24, R44, R3, R0 ;  /* 0x000000032c187224 */ /* 0x000fe200078e0200 */
[----:B------:R-:W-:Y:S01]  /*3010*/  LOP3.LUT R3, R8, R43, RZ, 0xc0, !PT ;  /* 0x0000002b08037212 */ /* 0x000fe200078ec0ff */
[----:B----4-:R-:W-:Y:S02]  /*3020*/  IMAD R0, R2, R25, R11 ;  /* 0x0000001902007224 */ /* 0x010fe400078e020b */
[----:B------:R-:W-:Y:S02]  /*3030*/  @P0 IMAD R15, R13, R12, R14 ;  /* 0x0000000c0d0f0224 */ /* 0x000fe400078e020e */
[----:B0-----:R-:W-:Y:S02]  /*3040*/  IMAD R3, R0, R35, R3 ;  /* 0x0000002300037224 */ /* 0x001fe400078e0203 */
[----:B------:R-:W-:-:S02]  /*3050*/  IMAD R24, R24, R34, R15 ;  /* 0x0000002218187224 */ /* 0x000fc400078e020f */
[----:B------:R-:W-:-:S03]  /*3060*/  IMAD.MOV.U32 R2, RZ, RZ, 0x1 ;  /* 0x00000001ff027424 */ /* 0x000fc600078e00ff */
[----:B------:R-:W-:Y:S02]  /*3070*/  SEL R25, R3, R24, !P0 ;  /* 0x0000001803197207 */ /* 0x000fe40004000000 */
[----:B------:R-:W-:Y:S02]  /*3080*/  PRMT R0, R2, 0x7610, R0 ;  /* 0x0000761002007816 */ /* 0x000fe40000000000 */
[----:B------:R-:W-:-:S07]  /*3090*/  SEL R24, R24, R3, !P0 ;  /* 0x0000000318187207 */ /* 0x000fce0004000000 */
.L_x_44:
[----:B------:R-:W-:Y:S01]  /*30a0*/  LOP3.LUT P0, RZ, R0, 0xff, RZ, 0xc0, !PT ;  /* 0x000000ff00ff7812 */ /* 0x000fe2000780c0ff */
[----:B------:R-:W-:Y:S01]  /*30b0*/  UIMAD.WIDE.U32 UR4, UR38, 0x51eb851f, URZ ;  /* 0x51eb851f260478a5 */ /* 0x000fe2000f8e003f */
[----:B------:R-:W-:-:S03]  /*30c0*/  LOP3.LUT R47, R47, 0x1, RZ, 0x3c, !PT ;  /* 0x000000012f2f7812 */ /* 0x000fc600078e3cff */
[----:B------:R-:W-:-:S04]  /*30d0*/  USHF.R.U32.HI UR4, URZ, 0x4, UR5 ;  /* 0x000000043f047899 */ /* 0x000fc80008011605 */
[----:B------:R-:W-:-:S04]  /*30e0*/  UIMAD UR38, UR4, -0x32, UR38 ;  /* 0xffffffce042678a4 */ /* 0x000fc8000f8e0226 */
[----:B------:R-:W-:Y:S08]  /*30f0*/  @P0 BRA `(.L_x_47) ;  /* 0xffffffe800a40947 */ /* 0x000ff0000383ffff */
[----:B------:R-:W-:Y:S05]  /*3100*/  EXIT ;  /* 0x000000000000794d */ /* 0x000fea0003800000 */
.L_x_14:
[----:B------:R-:W-:-:S08]  /*3110*/  ISETP.NE.AND P0, PT, R0, RZ, PT ;  /* 0x000000ff0000720c */ /* 0x000fd00003f05270 */
[----:B-----5:R-:W0:-:S00]  /*3120*/  USETMAXREG.DEALLOC.CTAPOOL 0x28 ;  /* 0x00000028000079c8 */ /* 0x020e0000080e0500 */
[----:B------:R-:W-:Y:S05]  /*3130*/  @P0 EXIT ;  /* 0x000000000000094d */ /* 0x000fea0003800000 */
[----:B0-----:R-:W-:Y:S01]  /*3140*/  LOP3.LUT P0, RZ, R7, 0xff, RZ, 0xc0, !PT ;  /* 0x000000ff07ff7812 */ /* 0x001fe2000780c0ff */
[----:B------:R-:W-:Y:S02]  /*3150*/  IMAD.MOV.U32 R0, RZ, RZ, 0x1 ;  /* 0x00000001ff007424 */ /* 0x000fe400078e00ff */
[----:B------:R-:W-:-:S10]  /*3160*/  IMAD.MOV.U32 R8, RZ, RZ, RZ ;  /* 0x000000ffff087224 */ /* 0x000fd400078e00ff */
[----:B------:R-:W-:Y:S05]  /*3170*/  @!P0 BRA `(.L_x_48) ;  /* 0x0000000c00108947 */ /* 0x000fea0003800000 */
[----:B------:R-:W-:Y:S01]  /*3180*/  LOP3.LUT P0, RZ, R2, 0x1f, RZ, 0xc0, !PT ;  /* 0x0000001f02ff7812 */ /* 0x000fe2000780c0ff */
[----:B------:R-:W-:Y:S01]  /*3190*/  ULDC UR5, c[0x0][0x658] ;  /* 0x0001960000057ab9 */ /* 0x000fe20000000800 */
[----:B------:R-:W-:Y:S01]  /*31a0*/  UMOV UR6, 0xffffffff ;  /* 0xffffffff00067882 */ /* 0x000fe20000000000 */
[----:B------:R-:W-:Y:S01]  /*31b0*/  BSSY B0, `(.L_x_48) ;  /* 0x00000c0000007945 */ /* 0x000fe20003800000 */
[----:B------:R-:W-:Y:S01]  /*31c0*/  USHF.L.U32 UR6, UR6, UR5, URZ ;  /* 0x0000000506067299 */ /* 0x000fe2000800063f */
[C---:B------:R-:W-:Y:S01]  /*31d0*/  ISETP.NE.AND P2, PT, R3.reuse, RZ, PT ;  /* 0x000000ff0300720c */ /* 0x040fe20003f45270 */
[----:B------:R-:W-:Y:S01]  /*31e0*/  IMAD.MOV.U32 R9, RZ, RZ, 0x1 ;  /* 0x00000001ff097424 */ /* 0x000fe200078e00ff */
[----:B------:R-:W-:Y:S01]  /*31f0*/  ISETP.NE.OR P0, PT, R3, RZ, !P0 ;  /* 0x000000ff0300720c */ /* 0x000fe20004705670 */
[----:B------:R-:W-:Y:S01]  /*3200*/  IMAD.MOV.U32 R0, RZ, RZ, 0x1 ;  /* 0x00000001ff007424 */ /* 0x000fe200078e00ff */
[----:B------:R-:W-:Y:S01]  /*3210*/  LOP3.LUT R7, R18, 0x2, RZ, 0xfc, !PT ;  /* 0x0000000212077812 */ /* 0x000fe200078efcff */
[----:B------:R-:W-:Y:S01]  /*3220*/  IMAD.MOV.U32 R8, RZ, RZ, RZ ;  /* 0x000000ffff087224 */ /* 0x000fe200078e00ff */
[----:B------:R-:W-:Y:S01]  /*3230*/  ULDC UR4, c[0x0][0x600] ;  /* 0x0001800000047ab9 */ /* 0x000fe20000000800 */
[----:B------:R-:W-:Y:S01]  /*3240*/  UMOV UR7, 0x1 ;  /* 0x0000000100077882 */ /* 0x000fe20000000000 */
[----:B------:R-:W-:-:S02]  /*3250*/  UIADD3 UR19, UR40, 0x1, URZ ;  /* 0x0000000128137890 */ /* 0x000fc4000fffe03f */
[----:B------:R-:W-:Y:S02]  /*3260*/  UIADD3 UR15, UR4, -0x1, URZ ;  /* 0xffffffff040f7890 */ /* 0x000fe4000fffe03f */
[----:B------:R-:W-:Y:S02]  /*3270*/  USHF.L.U32 UR17, UR7, UR5, URZ ;  /* 0x0000000507117299 */ /* 0x000fe4000800063f */
[----:B------:R-:W-:Y:S01]  /*3280*/  ULOP3.LUT UR16, URZ, UR6, URZ, 0x33, !UPT ;  /* 0x000000063f107292 */ /* 0x000fe2000f8e333f */
[----:B------:R-:W-:-:S11]  /*3290*/  ULDC.64 UR20, c[0x0][0x198] ;  /* 0x0000660000147ab9 */ /* 0x000fd60000000a00 */
.L_x_60:
[----:B------:R-:W-:-:S03]  /*32a0*/  UMOV UR4, 0xffffffff ;  /* 0xffffffff00047882 */ /* 0x000fc60000000000 */
[----:B------:R-:W-:Y:S05]  /*32b0*/  BRA.DIV UR4, `(.L_x_49) ;  /* 0x0000002a04547947 */ /* 0x000fea000b800000 */
[----:B------:R-:W-:-:S13]  /*32c0*/  ELECT P6, URZ, PT ;  /* 0x00000000003f782f */ /* 0x000fda00038c0000 */
.L_x_119:
[----:B------:R-:W0:Y:S01]  /*32d0*/  LDC R2, c[0x0][0x28c] ;  /* 0x0000a300ff027b82 */ /* 0x000e220000000800 */
[----:B------:R-:W-:Y:S01]  /*32e0*/  BSSY B1, `(.L_x_50) ;  /* 0x0000037000017945 */ /* 0x000fe20003800000 */
[----:B0-----:R-:W-:-:S13]  /*32f0*/  ISETP.LT.OR P6, PT, R2, 0x1, !P6 ;  /* 0x000000010200780c */ /* 0x001fda00077c1670 */
[----:B------:R-:W-:Y:S05]  /*3300*/  @P6 BRA `(.L_x_51) ;  /* 0x0000000000d06947 */ /* 0x000fea0003800000 */
[----:B------:R-:W-:Y:S02]  /*3310*/  IMAD.SHL.U32 R25, R25, 0x8, RZ ;  /* 0x0000000819197824 */ /* 0x000fe400078e00ff */
[----:B------:R-:W-:Y:S02]  /*3320*/  IMAD.SHL.U32 R24, R24, 0x40, RZ ;  /* 0x0000004018187824 */ /* 0x000fe400078e00ff */
[----:B------:R-:W-:Y:S02]  /*3330*/  IMAD.MOV.U32 R12, RZ, RZ, RZ ;  /* 0x000000ffff0c7224 */ /* 0x000fe400078e00ff */
[----:B------:R-:W-:Y:S02]  /*3340*/  IMAD.U32 R13, RZ, RZ, UR19 ;  /* 0x00000013ff0d7e24 */ /* 0x000fe4000f8e00ff */
[----:B------:R-:W-:Y:S02]  /*3350*/  IMAD.MOV.U32 R2, RZ, RZ, R0 ;  /* 0x000000ffff027224 */ /* 0x000fe400078e0000 */
[----:B------:R-:W-:-:S07]  /*3360*/  IMAD.MOV.U32 R3, RZ, RZ, R8 ;  /* 0x000000ffff037224 */ /* 0x000fce00078e0008 */
.L_x_55:
[----:B------:R-:W0:Y:S01]  /*3370*/  S2R R5, SR_CgaCtaId ;  /* 0x0000000000057919 */ /* 0x000e220000008800 */
[----:B------:R-:W-:-:S04]  /*3380*/  MOV R4, 0x400 ;  /* 0x0000040000047802 */ /* 0x000fc80000000f00 */
[----:B0-----:R-:W-:Y:S02]  /*3390*/  LEA R10, R5, R4, 0x18 ;  /* 0x00000004050a7211 */ /* 0x001fe400078ec0ff */
[----:B------:R-:W-:Y:S01]  /*33a0*/  SHF.L.U32 R4, R2, 0x1f, RZ ;  /* 0x0000001f02047819 */ /* 0x000fe200000006ff */
[----:B------:R-:W0:Y:S02]  /*33b0*/  @!P2 LDC R5, c[0x0][0x500] ;  /* 0x00014000ff05ab82 */ /* 0x000e240000000800 */
[----:B------:R-:W-:-:S04]  /*33c0*/  IMAD R11, R3, 0x8, R10 ;  /* 0x00000008030b7824 */ /* 0x000fc800078e020a */
[----:B------:R-:W1:Y:S02]  /*33d0*/  SYNCS.PHASECHK.TRANS64.TRYWAIT P1, [R11+URZ+0x190], R4 ;  /* 0x000190040b0075a7 */ /* 0x000e64000802017f */
[----:B-1----:R-:W-:Y:S05]  /*33e0*/  @!P1 BRA `(.L_x_52) ;  /* 0x0000002800289947 */ /* 0x002fea0003800000 */
.L_x_120:
[----:B-1----:R-:W-:Y:S01]  /*33f0*/  PRMT R4, R7, 0x9910, RZ ;  /* 0x0000991007047816 */ /* 0x002fe200000000ff */
[----:B0-----:R0:W-:Y:S03]  /*3400*/  @!P2 SYNCS.ARRIVE.TRANS64 RZ, [R11+URZ], R5 ;  /* 0x000000050bffa9a7 */ /* 0x0011e6000800003f */
[----:B------:R-:W-:-:S13]  /*3410*/  ISETP.NE.AND P1, PT, R4, 0x2, PT ;  /* 0x000000020400780c */ /* 0x000fda0003f25270 */
[----:B0-----:R-:W-:Y:S05]  /*3420*/  @P1 BRA `(.L_x_53) ;  /* 0x0000000000041947 */ /* 0x001fea0003800000 */
[----:B------:R-:W-:Y:S01]  /*3430*/  BPT.TRAP 0x1 ;  /* 0x000000040000795c */ /* 0x000fe20000300000 */
.L_x_53:
[----:B------:R-:W-:Y:S05]  /*3440*/  @P0 BRA `(.L_x_54) ;  /* 0x0000000000040947 */ /* 0x000fea0003800000 */
[----:B------:R-:W-:Y:S01]  /*3450*/  BPT.TRAP 0x1 ;  /* 0x000000040000795c */ /* 0x000fe20000300000 */
.L_x_54:
[--C-:B------:R-:W-:Y:S01]  /*3460*/  IMAD R4, R3, 0x1000, R10.reuse ;  /* 0x0000100003047824 */ /* 0x100fe200078e020a */
[----:B------:R-:W-:Y:S01]  /*3470*/  R2UR UR9, R11 ;  /* 0x000000000b0972ca */ /* 0x000fe200000e0000 */
[----:B------:R-:W-:Y:S01]  /*3480*/  IMAD R10, R3, 0x200, R10 ;  /* 0x00000200030a7824 */ /* 0x000fe200078e020a */
[----:B------:R-:W-:Y:S01]  /*3490*/  UIADD3 UR4, UP0, UR20, 0xf0, URZ ;  /* 0x000000f014047890 */ /* 0x000fe2000ff1e03f */
[----:B------:R-:W-:Y:S01]  /*34a0*/  VIADD R13, R13, 0xffffffff ;  /* 0xffffffff0d0d7836 */ /* 0x000fe20000000000 */
[----:B------:R-:W-:Y:S01]  /*34b0*/  R2UR UR5, R4 ;  /* 0x00000000040572ca */ /* 0x000fe200000e0000 */
[----:B------:R-:W-:Y:S01]  /*34c0*/  UIADD3 UR22, UP1, UR20, 0x1f0, URZ ;  /* 0x000001f014167890 */ /* 0x000fe2000ff3e03f */
[----:B------:R-:W-:Y:S01]  /*34d0*/  R2UR UR8, R10 ;  /* 0x000000000a0872ca */ /* 0x000fe200000e0000 */
[----:B------:R-:W-:Y:S01]  /*34e0*/  VIADD R3, R3, 0x1 ;  /* 0x0000000103037836 */ /* 0x000fe20000000000 */
[----:B------:R-:W-:Y:S01]  /*34f0*/  R2UR UR11, R24 ;  /* 0x00000000180b72ca */ /* 0x000fe200000e0000 */
[----:B------:R-:W-:Y:S01]  /*3500*/  UIADD3.X UR23, URZ, UR21, URZ, UP1, !UPT ;  /* 0x000000153f177290 */ /* 0x000fe20008ffe43f */
[----:B------:R-:W-:Y:S01]  /*3510*/  R2UR UR10, R12 ;  /* 0x000000000c0a72ca */ /* 0x000fe200000e0000 */
[----:B------:R-:W-:Y:S01]  /*3520*/  UMOV UR6, 0x0 ;  /* 0x0000000000067882 */ /* 0x000fe20000000000 */
[----:B------:R-:W-:Y:S01]  /*3530*/  R2UR UR12, R26 ;  /* 0x000000001a0c72ca */ /* 0x000fe200000e0000 */
[----:B------:R-:W-:Y:S01]  /*3540*/  UMOV UR7, 0x10000000 ;  /* 0x1000000000077882 */ /* 0x000fe20000000000 */
[----:B------:R-:W-:Y:S01]  /*3550*/  R2UR UR18, R25 ;  /* 0x00000000191272ca */ /* 0x000fe200000e0000 */
[----:B------:R-:W-:Y:S01]  /*3560*/  VIADD R12, R12, 0x40 ;  /* 0x000000400c0c7836 */ /* 0x000fe20000000000 */
[----:B------:R-:W-:Y:S01]  /*3570*/  ISETP.GT.AND P3, PT, R13, 0x1, PT ;  /* 0x000000010d00780c */ /* 0x000fe20003f64270 */
[----:B------:R-:W-:Y:S01]  /*3580*/  UIADD3 UR13, UR5, 0x400, URZ ;  /* 0x00000400050d7890 */ /* 0x000fe2000fffe03f */
[----:B------:R-:W-:Y:S01]  /*3590*/  ISETP.NE.AND P1, PT, R3, 0x32, PT ;  /* 0x000000320300780c */ /* 0x000fe20003f25270 */
[----:B------:R-:W-:-:S02]  /*35a0*/  UIADD3.X UR5, URZ, UR21, URZ, UP0, !UPT ;  /* 0x000000153f057290 */ /* 0x000fc400087fe43f */
[----:B------:R-:W-:Y:S01]  /*35b0*/  UIADD3 UR14, UR8, 0x32400, URZ ;  /* 0x00032400080e7890 */ /* 0x000fe2000fffe03f */
[----:B------:R-:W-:Y:S02]  /*35c0*/  SEL R5, RZ, 0x1, P1 ;  /* 0x00000001ff057807 */ /* 0x000fe40000800000 */
[----:B------:R-:W-:Y:S01]  /*35d0*/  UMOV UR8, UR13 ;  /* 0x0000000d00087c82 */ /* 0x000fe20008000000 */
[----:B------:R-:W-:Y:S02]  /*35e0*/  SEL R3, R3, RZ, P1 ;  /* 0x000000ff03037207 */ /* 0x000fe40000800000 */
[----:B------:R-:W-:Y:S01]  /*35f0*/  LOP3.LUT R2, R2, R5, RZ, 0x3c, !PT ;  /* 0x0000000502027212 */ /* 0x000fe200078e3cff */
[----:B------:R0:W-:Y:S02]  /*3600*/  UTMALDG.3D [UR8], [UR4], desc[UR6] ;  /* 0x00000608040075b4 */ /* 0x0001e40008011000 */
[----:B0-----:R-:W-:Y:S01]  /*3610*/  UMOV UR8, UR14 ;  /* 0x0000000e00087c82 */ /* 0x001fe20008000000 */
[----:B------:R-:W-:-:S02]  /*3620*/  UMOV UR11, UR18 ;  /* 0x00000012000b7c82 */ /* 0x000fc40008000000 */
[----:B------:R0:W-:Y:S02]  /*3630*/  UTMALDG.3D [UR8], [UR22], desc[UR6] ;  /* 0x00000608160075b4 */ /* 0x0001e40008011000 */
[----:B0-----:R-:W-:Y:S05]  /*3640*/  @P3 BRA `(.L_x_55) ;  /* 0xfffffffc00483947 */ /* 0x001fea000383ffff */
.L_x_51:
[----:B------:R-:W-:Y:S05]  /*3650*/  BSYNC B1 ;  /* 0x0000000000017941 */ /* 0x000fea0003800000 */
.L_x_50:
[----:B------:R-:W-:Y:S01]  /*3660*/  LOP3.LUT P4, RZ, R9, 0xff, RZ, 0xc0, !PT ;  /* 0x000000ff09ff7812 */ /* 0x000fe2000788c0ff */
[----:B------:R-:W-:Y:S01]  /*3670*/  VIADD R8, R8, UR40 ;  /* 0x0000002808087c36 */ /* 0x000fe20008000000 */
[----:B------:R-:W-:Y:S01]  /*3680*/  ULDC.64 UR4, c[0x0][0x650] ;  /* 0x0001940000047ab9 */ /* 0x000fe20000000a00 */
[----:B------:R-:W-:Y:S01]  /*3690*/  IMAD.U32 R5, RZ, RZ, UR40 ;  /* 0x00000028ff057e24 */ /* 0x000fe2000f8e00ff */
[----:B------:R-:W-:Y:S01]  /*36a0*/  UISETP.GE.U32.AND UP0, UPT, UR40, 0x32, UPT ;  /* 0x000000322800788c */ /* 0x000fe2000bf06070 */
[----:B------:R-:W-:Y:S01]  /*36b0*/  BSSY B1, `(.L_x_56) ;  /* 0x000006d000017945 */ /* 0x000fe20003800000 */
[----:B------:R-:W-:Y:S01]  /*36c0*/  ISETP.GT.U32.AND P1, PT, R8, 0x31, PT ;  /* 0x000000310800780c */ /* 0x000fe20003f24070 */
[----:B------:R-:W-:Y:S01]  /*36d0*/  IMAD.MOV.U32 R24, RZ, RZ, -0x1 ;  /* 0xffffffffff187424 */ /* 0x000fe200078e00ff */
[----:B------:R-:W-:Y:S01]  /*36e0*/  PRMT R9, RZ, 0x7610, R9 ;  /* 0x00007610ff097816 */ /* 0x000fe20000000009 */
[----:B------:R-:W-:Y:S01]  /*36f0*/  IMAD.MOV.U32 R25, RZ, RZ, -0x1 ;  /* 0xffffffffff197424 */ /* 0x000fe200078e00ff */
[----:B------:R-:W-:Y:S01]  /*3700*/  ISETP.LT.U32.AND P1, PT, R5, 0x32, P1 ;  /* 0x000000320500780c */ /* 0x000fe20000f21070 */
[----:B------:R-:W-:Y:S01]  /*3710*/  IMAD.MOV.U32 R26, RZ, RZ, -0x1 ;  /* 0xffffffffff1a7424 */ /* 0x000fe200078e00ff */
[----:B------:R-:W-:Y:S01]  /*3720*/  PLOP3.LUT P3, PT, PT, PT, UP0, 0x80, 0x0 ;  /* 0x000000000000781c */ /* 0x000fe20003f6f008 */
[----:B------:R-:W0:Y:S01]  /*3730*/  @P4 S2R R3, SR_CgaCtaId ;  /* 0x0000000000034919 */ /* 0x000e220000008800 */
[----:B------:R-:W-:-:S04]  /*3740*/  @P4 MOV R2, 0x400 ;  /* 0x0000040000024802 */ /* 0x000fc80000000f00 */
[----:B0-----:R-:W-:Y:S01]  /*3750*/  @P4 LEA R4, R3, R2, 0x18 ;  /* 0x0000000203044211 */ /* 0x001fe200078ec0ff */
[----:B------:R-:W-:-:S03]  /*3760*/  IMAD.WIDE.U32 R2, R8, 0x51eb851f, RZ ;  /* 0x51eb851f08027825 */ /* 0x000fc600078e00ff */
[----:B------:R0:W-:Y:S01]  /*3770*/  @P4 SYNCS.ARRIVE.TRANS64.A1T0 RZ, [R4+URZ+0x358], RZ ;  /* 0x000358ff04ff49a7 */ /* 0x0001e2000810003f */
[----:B------:R-:W-:Y:S02]  /*3780*/  IADD3 R22, P4, R22, R16, RZ ;  /* 0x0000001016167210 */ /* 0x000fe40007f9e0ff */
[----:B------:R-:W-:Y:S02]  /*3790*/  SHF.R.U32.HI R5, RZ, 0x4, R3 ;  /* 0x00000004ff057819 */ /* 0x000fe40000011603 */
[----:B------:R-:W-:Y:S01]  /*37a0*/  SEL R3, RZ, 0x1, !P1 ;  /* 0x00000001ff037807 */ /* 0x000fe20004800000 */
[----:B------:R-:W-:Y:S01]  /*37b0*/  IMAD.X R19, R19, 0x1, R6, P4 ;  /* 0x0000000113137824 */ /* 0x000fe200020e0606 */
[----:B------:R-:W-:Y:S01]  /*37c0*/  ISETP.GE.U32.AND P1, PT, R22, UR4, PT ;  /* 0x0000000416007c0c */ /* 0x000fe2000bf26070 */
[----:B------:R-:W-:Y:S01]  /*37d0*/  IMAD R8, R5, -0x32, R8 ;  /* 0xffffffce05087824 */ /* 0x000fe200078e0208 */
[----:B------:R-:W-:Y:S02]  /*37e0*/  LOP3.LUT R0, R0, R3, RZ, 0x3c, !PT ;  /* 0x0000000300007212 */ /* 0x000fe400078e3cff */
[----:B------:R-:W-:-:S02]  /*37f0*/  ISETP.GE.U32.AND.EX P1, PT, R19, UR5, PT, P1 ;  /* 0x0000000513007c0c */ /* 0x000fc4000bf26110 */
[----:B------:R-:W-:Y:S02]  /*3800*/  @P3 LOP3.LUT R0, R0, 0x1, R5, 0x78, !PT ;  /* 0x0000000100003812 */ /* 0x000fe400078e7805 */
[----:B------:R-:W-:-:S09]  /*3810*/  PRMT R2, RZ, 0x7610, R2 ;  /* 0x00007610ff027816 */ /* 0x000fd20000000002 */
[----:B0-----:R-:W-:Y:S05]  /*3820*/  @P1 BRA `(.L_x_57) ;  /* 0x0000000400541947 */ /* 0x001fea0003800000 */
[----:B------:R-:W0:Y:S01]  /*3830*/  S2R R11, SR_CTAID.X ;  /* 0x00000000000b7919 */ /* 0x000e220000002500 */
[----:B------:R-:W-:Y:S01]  /*3840*/  ULDC.64 UR4, c[0x0][0x628] ;  /* 0x00018a0000047ab9 */ /* 0x000fe20000000a00 */
[----:B------:R-:W1:Y:S01]  /*3850*/  LDC R12, c[0x0][0x144] ;  /* 0x00005100ff0c7b82 */ /* 0x000e620000000800 */
[----:B------:R-:W-:Y:S01]  /*3860*/  ISETP.NE.U32.AND P1, PT, RZ, UR4, PT ;  /* 0x00000004ff007c0c */ /* 0x000fe2000bf25070 */
[----:B------:R-:W2:Y:S01]  /*3870*/  S2R R10, SR_CTAID.Y ;  /* 0x00000000000a7919 */ /* 0x000ea20000002600 */
[----:B------:R-:W-:Y:S01]  /*3880*/  ULDC UR6, c[0x0][0x150] ;  /* 0x0000540000067ab9 */ /* 0x000fe20000000800 */
[----:B------:R-:W-:Y:S01]  /*3890*/  ULDC UR7, c[0x0][0x630] ;  /* 0x00018c0000077ab9 */ /* 0x000fe20000000800 */
[----:B------:R-:W-:Y:S01]  /*38a0*/  ISETP.NE.AND.EX P1, PT, RZ, UR5, PT, P1 ;  /* 0x00000005ff007c0c */ /* 0x000fe2000bf25310 */
[----:B------:R-:W-:Y:S01]  /*38b0*/  IMAD.MOV.U32 R2, RZ, RZ, R22 ;  /* 0x000000ffff027224 */ /* 0x000fe200078e0016 */
[----:B0-----:R-:W-:-:S05]  /*38c0*/  I2FP.F32.U32 R3, R11 ;  /* 0x0000000b00037245 */ /* 0x001fca0000201000 */
[----:B------:R-:W-:Y:S01]  /*38d0*/  FMUL R14, R3, UR6 ;  /* 0x00000006030e7c20 */ /* 0x000fe20008400000 */
[----:B------:R-:W-:-:S05]  /*38e0*/  IMAD.MOV.U32 R3, RZ, RZ, R19 ;  /* 0x000000ffff037224 */ /* 0x000fca00078e0013 */
[----:B--2---:R-:W-:Y:S05]  /*38f0*/  @!P1 BRA `(.L_x_58) ;  /* 0x0000000000289947 */ /* 0x004fea0003800000 */
[----:B------:R-:W-:Y:S02]  /*3900*/  ULDC UR6, c[0x0][0x634] ;  /* 0x00018d0000067ab9 */ /* 0x000fe40000000800 */
[----:B------:R-:W-:-:S05]  /*3910*/  IADD3 R3, P1, R22, UR6, RZ ;  /* 0x0000000616037c10 */ /* 0x000fca000ff3e0ff */
[----:B------:R-:W-:-:S04]  /*3920*/  IMAD.X R13, RZ, RZ, R19, P1 ;  /* 0x000000ffff0d7224 */ /* 0x000fc800008e0613 */
[----:B------:R-:W-:-:S04]  /*3930*/  IMAD.WIDE.U32 R4, R13, UR4, RZ ;  /* 0x000000040d047c25 */ /* 0x000fc8000f8e00ff */
[----:B------:R-:W-:-:S04]  /*3940*/  IMAD.WIDE.U32 R4, P1, R3, UR5, R4 ;  /* 0x0000000503047c25 */ /* 0x000fc8000f820004 */
[----:B------:R-:W-:-:S04]  /*3950*/  IMAD.WIDE.U32 R2, R3, UR4, RZ ;  /* 0x0000000403027c25 */ /* 0x000fc8000f8e00ff */
[----:B------:R-:W-:Y:S01]  /*3960*/  IMAD.MOV.U32 R2, RZ, RZ, R5 ;  /* 0x000000ffff027224 */ /* 0x000fe200078e0005 */
[----:B------:R-:W-:Y:S01]  /*3970*/  IADD3 RZ, P3, R3, R4, RZ ;  /* 0x0000000403ff7210 */ /* 0x000fe20007f7e0ff */
[----:B------:R-:W-:-:S04]  /*3980*/  IMAD.X R3, RZ, RZ, RZ, P1 ;  /* 0x000000ffff037224 */ /* 0x000fc800008e06ff */
[----:B------:R-:W-:-:S08]  /*3990*/  IMAD.WIDE.U32.X R2, R13, UR5, R2, P3 ;  /* 0x000000050d027c25 */ /* 0x000fd000098e0402 */
.L_x_58:
[--C-:B------:R-:W-:Y:S01]  /*39a0*/  SHF.R.U64 R26, R2, UR7, R3.reuse ;  /* 0x00000007021a7c19 */ /* 0x100fe20008001203 */
[----:B------:R-:W0:Y:S01]  /*39b0*/  F2I.U32.TRUNC.NTZ R14, R14 ;  /* 0x0000000e000e7305 */ /* 0x000e22000020f000 */
[----:B------:R-:W-:Y:S01]  /*39c0*/  SHF.R.U32.HI R2, RZ, UR7, R3 ;  /* 0x00000007ff027c19 */ /* 0x000fe20008011603 */
[----:B------:R-:W-:Y:S01]  /*39d0*/  ULDC.64 UR4, c[0x0][0x620] ;  /* 0x0001880000047ab9 */ /* 0x000fe20000000a00 */
[----:B------:R-:W-:Y:S01]  /*39e0*/  IADD3 R5, P1, RZ, -R26, RZ ;  /* 0x8000001aff057210 */ /* 0x000fe20007f3e0ff */
[----:B------:R-:W-:Y:S01]  /*39f0*/  IMAD.MOV.U32 R3, RZ, RZ, R19 ;  /* 0x000000ffff037224 */ /* 0x000fe200078e0013 */
[----:B------:R-:W-:Y:S01]  /*3a00*/  ULDC.64 UR6, c[0x0][0x640] ;  /* 0x0001900000067ab9 */ /* 0x000fe20000000a00 */
[----:B------:R-:W2:Y:S02]  /*3a10*/  LDC R15, c[0x0][0x148] ;  /* 0x00005200ff0f7b82 */ /* 0x000ea40000000800 */
[----:B------:R-:W-:Y:S01]  /*3a20*/  IMAD.X R2, RZ, RZ, ~R2, P1 ;  /* 0x000000ffff027224 */ /* 0x000fe200008e0e02 */
[----:B------:R-:W-:-:S03]  /*3a30*/  ISETP.NE.U32.AND P1, PT, RZ, UR6, PT ;  /* 0x00000006ff007c0c */ /* 0x000fc6000bf25070 */
[----:B------:R-:W-:Y:S01]  /*3a40*/  IMAD R4, R2, UR4, RZ ;  /* 0x0000000402047c24 */ /* 0x000fe2000f8e02ff */
[----:B------:R-:W-:Y:S01]  /*3a50*/  ISETP.NE.AND.EX P1, PT, RZ, UR7, PT, P1 ;  /* 0x00000007ff007c0c */ /* 0x000fe2000bf25310 */
[----:B------:R-:W-:-:S04]  /*3a60*/  IMAD.MOV.U32 R2, RZ, RZ, R22 ;  /* 0x000000ffff027224 */ /* 0x000fc800078e0016 */
[----:B------:R-:W-:Y:S01]  /*3a70*/  IMAD.WIDE.U32 R2, R5, UR4, R2 ;  /* 0x0000000405027c25 */ /* 0x000fe2000f8e0002 */
[----:B------:R-:W-:-:S03]  /*3a80*/  ULDC UR4, c[0x0][0x618] ;  /* 0x0001860000047ab9 */ /* 0x000fc60000000800 */
[----:B------:R-:W-:Y:S01]  /*3a90*/  IMAD R5, R5, UR5, R4 ;  /* 0x0000000505057c24 */ /* 0x000fe2000f8e0204 */
[----:B------:R-:W-:Y:S01]  /*3aa0*/  ULDC UR5, c[0x0][0x154] ;  /* 0x0000550000057ab9 */ /* 0x000fe20000000800 */
[----:B0-----:R-:W-:Y:S02]  /*3ab0*/  IMAD.MOV R4, RZ, RZ, -R14 ;  /* 0x000000ffff047224 */ /* 0x001fe400078e0a0e */
[----:B------:R-:W-:Y:S02]  /*3ac0*/  IMAD.IADD R3, R3, 0x1, R5 ;  /* 0x0000000103037824 */ /* 0x000fe400078e0205 */
[----:B-1----:R-:W-:Y:S01]  /*3ad0*/  IMAD R11, R12, R4, R11 ;  /* 0x000000040c0b7224 */ /* 0x002fe200078e020b */
[----:B------:R-:W-:Y:S02]  /*3ae0*/  I2FP.F32.U32 R4, R10 ;  /* 0x0000000a00047245 */ /* 0x000fe40000201000 */
[--C-:B------:R-:W-:Y:S02]  /*3af0*/  SHF.R.U64 R12, R2, UR4, R3.reuse ;  /* 0x00000004020c7c19 */ /* 0x100fe40008001203 */
[----:B------:R-:W-:Y:S01]  /*3b00*/  SHF.R.U32.HI R3, RZ, UR4, R3 ;  /* 0x00000004ff037c19 */ /* 0x000fe20008011603 */
[----:B------:R-:W-:Y:S01]  /*3b10*/  FMUL R4, R4, UR5 ;  /* 0x0000000504047c20 */ /* 0x000fe20008400000 */
[----:B------:R-:W-:-:S02]  /*3b20*/  ULDC UR4, c[0x0][0x608] ;  /* 0x0001820000047ab9 */ /* 0x000fc40000000800 */
[--C-:B------:R-:W-:Y:S01]  /*3b30*/  SHF.R.U64 R14, R12, UR4, R3.reuse ;  /* 0x000000040c0e7c19 */ /* 0x100fe20008001203 */
[----:B------:R0:W1:Y:S01]  /*3b40*/  F2I.U32.TRUNC.NTZ R20, R4 ;  /* 0x0000000400147305 */ /* 0x000062000020f000 */
[----:B------:R-:W-:Y:S01]  /*3b50*/  SHF.R.U32.HI R3, RZ, UR4, R3 ;  /* 0x00000004ff037c19 */ /* 0x000fe20008011603 */
[----:B------:R-:W-:-:S03]  /*3b60*/  ULDC UR4, c[0x0][0x658] ;  /* 0x0001960000047ab9 */ /* 0x000fc60000000800 */
[--C-:B------:R-:W-:Y:S02]  /*3b70*/  SHF.R.U64 R13, R14, UR4, R3.reuse ;  /* 0x000000040e0d7c19 */ /* 0x100fe40008001203 */
[----:B------:R-:W-:-:S03]  /*3b80*/  SHF.R.U32.HI R21, RZ, UR4, R3 ;  /* 0x00000004ff157c19 */ /* 0x000fc60008011603 */
[----:B------:R-:W-:Y:S02]  /*3b90*/  IMAD.MOV.U32 R2, RZ, RZ, R13 ;  /* 0x000000ffff027224 */ /* 0x000fe400078e000d */
[----:B------:R-:W-:Y:S01]  /*3ba0*/  IMAD.MOV.U32 R3, RZ, RZ, R21 ;  /* 0x000000ffff037224 */ /* 0x000fe200078e0015 */
[----:B0-----:R-:W-:Y:S06]  /*3bb0*/  @!P1 BRA `(.L_x_59) ;  /* 0x0000000000289947 */ /* 0x001fec0003800000 */
        /* <DEDUP_REMOVED lines=10> */
.L_x_59:
[----:B------:R-:W-:Y:S01]  /*3c60*/  ISETP.NE.AND P1, PT, R23, 0x1, PT ;  /* 0x000000011700780c */ /* 0x000fe20003f25270 */
[----:B------:R-:W-:Y:S01]  /*3c70*/  ULDC UR4, c[0x0][0x648] ;  /* 0x0001920000047ab9 */ /* 0x000fe20000000800 */
[----:B------:R-:W-:Y:S01]  /*3c80*/  LOP3.LUT R14, R14, UR16, RZ, 0xc0, !PT ;  /* 0x000000100e0e7c12 */ /* 0x000fe2000f8ec0ff */
[----:B-1----:R-:W-:Y:S01]  /*3c90*/  IMAD.MOV R20, RZ, RZ, -R20 ;  /* 0x000000ffff147224 */ /* 0x002fe200078e0a14 */
[----:B------:R-:W-:Y:S01]  /*3ca0*/  SHF.R.U64 R3, R2, UR4, R3 ;  /* 0x0000000402037c19 */ /* 0x000fe20008001203 */
[----:B------:R-:W-:Y:S01]  /*3cb0*/  ULDC UR4, c[0x0][0x638] ;  /* 0x00018e0000047ab9 */ /* 0x000fe20000000800 */
[----:B------:R-:W-:Y:S01]  /*3cc0*/  LOP3.LUT R24, R12, UR15, RZ, 0xc0, !PT ;  /* 0x0000000f0c187c12 */ /* 0x000fe2000f8ec0ff */
[----:B------:R-:W-:Y:S02]  /*3cd0*/  ULDC UR5, c[0x0][0x610] ;  /* 0x0001840000057ab9 */ /* 0x000fe40000000800 */
[----:B------:R-:W-:Y:S02]  /*3ce0*/  IMAD.MOV R2, RZ, RZ, -R3 ;  /* 0x000000ffff027224 */ /* 0x000fe400078e0a03 */
[----:B------:R-:W-:-:S02]  /*3cf0*/  IMAD R14, R3, UR17, R14 ;  /* 0x00000011030e7c24 */ /* 0x000fc4000f8e020e */
[----:B--2---:R-:W-:Y:S02]  /*3d00*/  @P1 IMAD R11, R15, R20, R10 ;  /* 0x000000140f0b1224 */ /* 0x004fe400078e020a */
[----:B------:R-:W-:Y:S01]  /*3d10*/  IMAD R13, R2, UR4, R13 ;  /* 0x00000004020d7c24 */ /* 0x000fe2000f8e020d */
[----:B------:R-:W-:Y:S01]  /*3d20*/  ULDC UR4, c[0x0][0x600] ;  /* 0x0001800000047ab9 */ /* 0x000fe20000000800 */
[----:B------:R-:W-:Y:S02]  /*3d30*/  IMAD R11, R14, UR5, R11 ;  /* 0x000000050e0b7c24 */ /* 0x000fe4000f8e020b */
[----:B------:R-:W-:Y:S02]  /*3d40*/  IMAD R24, R13, UR4, R24 ;  /* 0x000000040d187c24 */ /* 0x000fe4000f8e0218 */
[----:B------:R-:W-:-:S03]  /*3d50*/  IMAD.MOV.U32 R2, RZ, RZ, 0x1 ;  /* 0x00000001ff027424 */ /* 0x000fc600078e00ff */
[----:B------:R-:W-:Y:S02]  /*3d60*/  SEL R25, R24, R11, !P1 ;  /* 0x0000000b18197207 */ /* 0x000fe40004800000 */
[----:B------:R-:W-:-:S07]  /*3d70*/  SEL R24, R11, R24, !P1 ;  /* 0x000000180b187207 */ /* 0x000fce0004800000 */
.L_x_57:
[----:B------:R-:W-:Y:S05]  /*3d80*/  BSYNC B1 ;  /* 0x0000000000017941 */ /* 0x000fea0003800000 */
.L_x_56:
[----:B------:R-:W-:-:S13]  /*3d90*/  LOP3.LUT P1, RZ, R2, 0xff, RZ, 0xc0, !PT ;  /* 0x000000ff02ff7812 */ /* 0x000fda000782c0ff */
[----:B------:R-:W-:Y:S05]  /*3da0*/  @P1 BRA `(.L_x_60) ;  /* 0xfffffff4003c1947 */ /* 0x000fea000383ffff */
[----:B------:R-:W-:Y:S05]  /*3db0*/  BSYNC B0 ;  /* 0x0000000000007941 */ /* 0x000fea0003800000 */
.L_x_48:
[----:B------:R-:W-:-:S03]  /*3dc0*/  UMOV UR4, 0xffffffff ;  /* 0xffffffff00047882 */ /* 0x000fc60000000000 */
[----:B------:R-:W-:Y:S05]  /*3dd0*/  BRA.DIV UR4, `(.L_x_61) ;  /* 0x0000001e04c07947 */ /* 0x000fea000b800000 */
[----:B------:R-:W-:-:S13]  /*3de0*/  ELECT P6, URZ, PT ;  /* 0x00000000003f782f */ /* 0x000fda00038c0000 */
.L_x_123:
[----:B------:R-:W-:Y:S04]  /*3df0*/  BSSY B0, `(.L_x_62) ;  /* 0x00001c9000007945 */ /* 0x000fe80003800000 */
[----:B------:R-:W-:Y:S05]  /*3e00*/  @!P6 BRA `(.L_x_63) ;  /* 0x0000001c001ce947 */ /* 0x000fea0003800000 */
[----:B------:R-:W-:-:S04]  /*3e10*/  LOP3.LUT R18, R18, 0x2, RZ, 0xfc, !PT ;  /* 0x0000000212127812 */ /* 0x000fc800078efcff */
[----:B------:R-:W-:-:S13]  /*3e20*/  ISETP.NE.AND P0, PT, R18, 0x3, PT ;  /* 0x000000031200780c */ /* 0x000fda0003f05270 */
[----:B------:R-:W-:Y:S05]  /*3e30*/  @!P0 BRA `(.L_x_64) ;  /* 0x0000000000048947 */ /* 0x000fea0003800000 */
[----:B------:R-:W-:Y:S01]  /*3e40*/  BPT.TRAP 0x1 ;  /* 0x000000040000795c */ /* 0x000fe20000300000 */
.L_x_64:
[----:B------:R-:W0:Y:S01]  /*3e50*/  S2R R3, SR_CgaCtaId ;  /* 0x0000000000037919 */ /* 0x000e220000008800 */
[----:B------:R-:W-:-:S04]  /*3e60*/  MOV R2, 0x400 ;  /* 0x0000040000027802 */ /* 0x000fc80000000f00 */
[----:B0-----:R-:W-:Y:S02]  /*3e70*/  LEA R3, R3, R2, 0x18 ;  /* 0x0000000203037211 */ /* 0x001fe400078ec0ff */
[----:B------:R-:W-:-:S03]  /*3e80*/  SHF.L.U32 R2, R0, 0x1f, RZ ;  /* 0x0000001f00027819 */ /* 0x000fc600000006ff */
[----:B------:R-:W-:-:S04]  /*3e90*/  VIADD R3, R3, 0x190 ;  /* 0x0000019003037836 */ /* 0x000fc80000000000 */
[C---:B------:R-:W-:Y:S02]  /*3ea0*/  IMAD R7, R8.reuse, 0x8, R3 ;  /* 0x0000000808077824 */ /* 0x040fe400078e0203 */
[----:B------:R-:W-:Y:S02]  /*3eb0*/  VIADD R8, R8, 0x1 ;  /* 0x0000000108087836 */ /* 0x000fe40000000000 */
[----:B------:R-:W0:Y:S03]  /*3ec0*/  SYNCS.PHASECHK.TRANS64.TRYWAIT P0, [R7+URZ], R2 ;  /* 0x00000002070075a7 */ /* 0x000e26000800017f */
[----:B------:R-:W-:-:S04]  /*3ed0*/  ISETP.NE.AND P1, PT, R8, 0x32, PT ;  /* 0x000000320800780c */ /* 0x000fc80003f25270 */
[----:B------:R-:W-:Y:S02]  /*3ee0*/  SEL R5, RZ, 0x1, P1 ;  /* 0x00000001ff057807 */ /* 0x000fe40000800000 */
[----:B------:R-:W-:Y:S02]  /*3ef0*/  SEL R8, R8, RZ, P1 ;  /* 0x000000ff08087207 */ /* 0x000fe40000800000 */
[----:B------:R-:W-:-:S03]  /*3f00*/  LOP3.LUT R5, R0, R5, RZ, 0x3c, !PT ;  /* 0x0000000500057212 */ /* 0x000fc600078e3cff */
[----:B------:R-:W-:Y:S01]  /*3f10*/  IMAD R9, R8, 0x8, R3 ;  /* 0x0000000808097824 */ /* 0x000fe200078e0203 */
[----:B------:R-:W-:Y:S01]  /*3f20*/  SHF.L.U32 R4, R5, 0x1f, RZ ;  /* 0x0000001f05047819 */ /* 0x000fe200000006ff */
[----:B0-----:R-:W-:Y:S06]  /*3f30*/  @!P0 BRA `(.L_x_65) ;  /* 0x0000001c00888947 */ /* 0x001fec0003800000 */
.L_x_124:
[----:B------:R-:W1:Y:S01]  /*3f40*/  SYNCS.PHASECHK.TRANS64.TRYWAIT P0, [R9+URZ], R4 ;  /* 0x00000004090075a7 */ /* 0x000e62000800017f */
[----:B------:R-:W-:-:S05]  /*3f50*/  VIADD R0, R8, 0x1 ;  /* 0x0000000108007836 */ /* 0x000fca0000000000 */
[----:B------:R-:W-:-:S04]  /*3f60*/  ISETP.NE.AND P1, PT, R0, 0x32, PT ;  /* 0x000000320000780c */ /* 0x000fc80003f25270 */
[----:B0-----:R-:W-:Y:S02]  /*3f70*/  SEL R2, RZ, 0x1, P1 ;  /* 0x00000001ff027807 */ /* 0x001fe40000800000 */
[----:B------:R-:W-:Y:S02]  /*3f80*/  SEL R0, R0, RZ, P1 ;  /* 0x000000ff00007207 */ /* 0x000fe40000800000 */
[----:B------:R-:W-:-:S03]  /*3f90*/  LOP3.LUT R7, R5, R2, RZ, 0x3c, !PT ;  /* 0x0000000205077212 */ /* 0x000fc600078e3cff */
[----:B------:R-:W-:Y:S01]  /*3fa0*/  IMAD R6, R0, 0x8, R3 ;  /* 0x0000000800067824 */ /* 0x000fe200078e0203 */
[----:B------:R-:W-:Y:S01]  /*3fb0*/  SHF.L.U32 R5, R7, 0x1f, RZ ;  /* 0x0000001f07057819 */ /* 0x000fe200000006ff */
[----:B-1----:R-:W-:Y:S06]  /*3fc0*/  @!P0 BRA `(.L_x_66) ;  /* 0x0000001c00788947 */ /* 0x002fec0003800000 */
.L_x_125:
[----:B------:R-:W1:Y:S01]  /*3fd0*/  SYNCS.PHASECHK.TRANS64.TRYWAIT P0, [R6+URZ], R5 ;  /* 0x00000005060075a7 */ /* 0x000e62000800017f */
[----:B------:R-:W-:-:S05]  /*3fe0*/  VIADD R0, R0, 0x1 ;  /* 0x0000000100007836 */ /* 0x000fca0000000000 */
[----:B------:R-:W-:-:S04]  /*3ff0*/  ISETP.NE.AND P1, PT, R0, 0x32, PT ;  /* 0x000000320000780c */ /* 0x000fc80003f25270 */
[----:B------:R-:W-:Y:S02]  /*4000*/  SEL R2, RZ, 0x1, P1 ;  /* 0x00000001ff027807 */ /* 0x000fe40000800000 */
[----:B------:R-:W-:Y:S02]  /*4010*/  SEL R0, R0, RZ, P1 ;  /* 0x000000ff00007207 */ /* 0x000fe40000800000 */
[----:B------:R-:W-:-:S03]  /*4020*/  LOP3.LUT R7, R7, R2, RZ, 0x3c, !PT ;  /* 0x0000000207077212 */ /* 0x000fc600078e3cff */
[----:B0-----:R-:W-:Y:S01]  /*4030*/  IMAD R9, R0, 0x8, R3 ;  /* 0x0000000800097824 */ /* 0x001fe200078e0203 */
[----:B------:R-:W-:Y:S01]  /*4040*/  SHF.L.U32 R4, R7, 0x1f, RZ ;  /* 0x0000001f07047819 */ /* 0x000fe200000006ff */
[----:B-1----:R-:W-:Y:S06]  /*4050*/  @!P0 BRA `(.L_x_67) ;  /* 0x0000001c00688947 */ /* 0x002fec0003800000 */
.L_x_126:
        /* <DEDUP_REMOVED lines=9> */
.L_x_127:
        /* <DEDUP_REMOVED lines=9> */
.L_x_128:
        /* <DEDUP_REMOVED lines=9> */
.L_x_129:
        /* <DEDUP_REMOVED lines=9> */
.L_x_130:
        /* <DEDUP_REMOVED lines=9> */
.L_x_131:
        /* <DEDUP_REMOVED lines=9> */
.L_x_132:
        /* <DEDUP_REMOVED lines=9> */
.L_x_133:
        /* <DEDUP_REMOVED lines=9> */
.L_x_134:
        /* <DEDUP_REMOVED lines=9> */
.L_x_135:
        /* <DEDUP_REMOVED lines=9> */
.L_x_136:
        /* <DEDUP_REMOVED lines=9> */
.L_x_137:
        /* <DEDUP_REMOVED lines=9> */
.L_x_138:
        /* <DEDUP_REMOVED lines=9> */
.L_x_139:
        /* <DEDUP_REMOVED lines=9> */
.L_x_140:
        /* <DEDUP_REMOVED lines=9> */
.L_x_141:
        /* <DEDUP_REMOVED lines=9> */
.L_x_142:
        /* <DEDUP_REMOVED lines=9> */
.L_x_143:
        /* <DEDUP_REMOVED lines=9> */
.L_x_144:
        /* <DEDUP_REMOVED lines=9> */
.L_x_145:
        /* <DEDUP_REMOVED lines=9> */
.L_x_146:
        /* <DEDUP_REMOVED lines=9> */
.L_x_147:
        /* <DEDUP_REMOVED lines=9> */
.L_x_148:
        /* <DEDUP_REMOVED lines=9> */
.L_x_149:
        /* <DEDUP_REMOVED lines=9> */
.L_x_150:
        /* <DEDUP_REMOVED lines=9> */
.L_x_151:
        /* <DEDUP_REMOVED lines=9> */
.L_x_152:
        /* <DEDUP_REMOVED lines=9> */
.L_x_153:
        /* <DEDUP_REMOVED lines=9> */
.L_x_154:
        /* <DEDUP_REMOVED lines=9> */
.L_x_155:
        /* <DEDUP_REMOVED lines=9> */
.L_x_156:
        /* <DEDUP_REMOVED lines=9> */
.L_x_157:
        /* <DEDUP_REMOVED lines=9> */
.L_x_158:
        /* <DEDUP_REMOVED lines=9> */
.L_x_159:
        /* <DEDUP_REMOVED lines=9> */
.L_x_160:
        /* <DEDUP_REMOVED lines=9> */
.L_x_161:
        /* <DEDUP_REMOVED lines=9> */
.L_x_162:
        /* <DEDUP_REMOVED lines=9> */
.L_x_163:
        /* <DEDUP_REMOVED lines=9> */
.L_x_164:
        /* <DEDUP_REMOVED lines=9> */
.L_x_165:
        /* <DEDUP_REMOVED lines=9> */
.L_x_166:
        /* <DEDUP_REMOVED lines=9> */
.L_x_167:
        /* <DEDUP_REMOVED lines=9> */
.L_x_168:
        /* <DEDUP_REMOVED lines=9> */
.L_x_169:
        /* <DEDUP_REMOVED lines=9> */
.L_x_170:
        /* <DEDUP_REMOVED lines=9> */
.L_x_171:
[----:B------:R-:W1:Y:S01]  /*59b0*/  SYNCS.PHASECHK.TRANS64.TRYWAIT P0, [R6+URZ], R5 ;  /* 0x00000005060075a7 */ /* 0x000e62000800017f */
[----:B------:R-:W-:-:S05]  /*59c0*/  VIADD R0, R0, 0x1 ;  /* 0x0000000100007836 */ /* 0x000fca0000000000 */
[----:B------:R-:W-:-:S04]  /*59d0*/  ISETP.NE.AND P1, PT, R0, 0x32, PT ;  /* 0x000000320000780c */ /* 0x000fc80003f25270 */
[----:B------:R-:W-:Y:S02]  /*59e0*/  SEL R2, RZ, 0x1, P1 ;  /* 0x00000001ff027807 */ /* 0x000fe40000800000 */
[----:B------:R-:W-:Y:S02]  /*59f0*/  SEL R0, R0, RZ, P1 ;  /* 0x000000ff00007207 */ /* 0x000fe40000800000 */
[----:B------:R-:W-:Y:S01]  /*5a00*/  LOP3.LUT R2, R7, R2, RZ, 0x3c, !PT ;  /* 0x0000000207027212 */ /* 0x000fe200078e3cff */
[----:B-1----:R-:W-:Y:S06]  /*5a10*/  @!P0 BRA `(.L_x_113) ;  /* 0x0000001000908947 */ /* 0x002fec0003800000 */
.L_x_172:
[----:B------:R-:W-:Y:S01]  /*5a20*/  IMAD R3, R0, 0x8, R3 ;  /* 0x0000000800037824 */ /* 0x000fe200078e0203 */
[----:B------:R-:W-:-:S07]  /*5a30*/  SHF.L.U32 R0, R2, 0x1f, RZ ;  /* 0x0000001f02007819 */ /* 0x000fce00000006ff */
.L_x_114:
[----:B--2---:R2:W3:Y:S02]  /*5a40*/  SYNCS.PHASECHK.TRANS64.TRYWAIT P0, [R3+URZ], R0 ;  /* 0x00000000030075a7 */ /* 0x0044e4000800017f */
[----:B---3--:R-:W-:Y:S05]  /*5a50*/  @!P0 NANOSLEEP.SYNCS 0x989680 ;  /* 0x009896800000895d */ /* 0x008fea0003900000 */
[----:B------:R-:W3:Y:S02]  /*5a60*/  @!P0 SYNCS.PHASECHK.TRANS64 P0, [R3+URZ], R0 ;  /* 0x00000000030085a7 */ /* 0x000ee4000800007f */
[----:B---3--:R-:W-:Y:S05]  /*5a70*/  @!P0 BRA `(.L_x_114) ;  /* 0xfffffffc00f08947 */ /* 0x008fea000383ffff */
.L_x_63:
[----:B------:R-:W-:Y:S05]  /*5a80*/  BSYNC B0 ;  /* 0x0000000000007941 */ /* 0x000fea0003800000 */
.L_x_62:
[----:B------:R-:W-:Y:S05]  /*5a90*/  EXIT ;  /* 0x000000000000794d */ /* 0x000fea0003800000 */
.L_x_16:
[----:B0-----:R-:W-:-:S04]  /*5aa0*/  IMAD.U32 R3, RZ, RZ, UR43 ;  /* 0x0000002bff037e24 */ /* 0x001fc8000f8e00ff */
[----:B------:R0:W1:Y:S03]  /*5ab0*/  SYNCS.PHASECHK.TRANS64.TRYWAIT P0, [R3+URZ+-0x8], R0 ;  /* 0xfffff800030075a7 */ /* 0x000066000800017f */
[----:B-1----:R-:W-:Y:S05]  /*5ac0*/  @!P0 NANOSLEEP.SYNCS 0x989680 ;  /* 0x009896800000895d */ /* 0x002fea0003900000 */
[----:B------:R-:W1:Y:S02]  /*5ad0*/  @!P0 SYNCS.PHASECHK.TRANS64 P0, [R3+URZ+-0x8], R0 ;  /* 0xfffff800030085a7 */ /* 0x000e64000800007f */
[----:B-1----:R-:W-:Y:S05]  /*5ae0*/  @!P0 BRA `(.L_x_16) ;  /* 0xfffffffc00ec8947 */ /* 0x002fea000383ffff */
[----:B------:R-:W-:Y:S05]  /*5af0*/  BRA `(.L_x_115) ;  /* 0xffffffc000307947 */ /* 0x000fea000383ffff */
.L_x_21:
[----:B-1----:R1:W2:Y:S02]  /*5b00*/  SYNCS.PHASECHK.TRANS64.TRYWAIT P1, [R3+URZ], R0 ;  /* 0x00000000030075a7 */ /* 0x0022a4000802017f */
[----:B--2---:R-:W-:Y:S05]  /*5b10*/  @!P1 NANOSLEEP.SYNCS 0x989680 ;  /* 0x009896800000995d */ /* 0x004fea0003900000 */
[----:B------:R-:W2:Y:S02]  /*5b20*/  @!P1 SYNCS.PHASECHK.TRANS64 P1, [R3+URZ], R0 ;  /* 0x00000000030095a7 */ /* 0x000ea4000802007f */
[----:B--2---:R-:W-:Y:S05]  /*5b30*/  @!P1 BRA `(.L_x_21) ;  /* 0xfffffffc00f09947 */ /* 0x004fea000383ffff */
[----:B------:R-:W-:Y:S05]  /*5b40*/  BRA `(.L_x_20) ;  /* 0xffffffc0009c7947 */ /* 0x000fea000383ffff */
.L_x_26:
[----:B-1----:R-:W-:-:S04]  /*5b50*/  IMAD.U32 R3, RZ, RZ, UR4 ;  /* 0x00000004ff037e24 */ /* 0x002fc8000f8e00ff */
[----:B------:R1:W2:Y:S03]  /*5b60*/  SYNCS.PHASECHK.TRANS64.TRYWAIT P1, [R3+URZ], R2 ;  /* 0x00000002030075a7 */ /* 0x0002a6000802017f */
[----:B--2---:R-:W-:Y:S05]  /*5b70*/  @!P1 NANOSLEEP.SYNCS 0x989680 ;  /* 0x009896800000995d */ /* 0x004fea0003900000 */
[----:B------:R-:W2:Y:S02]  /*5b80*/  @!P1 SYNCS.PHASECHK.TRANS64 P1, [R3+URZ], R2 ;  /* 0x00000002030095a7 */ /* 0x000ea4000802007f */
[----:B--2---:R-:W-:Y:S05]  /*5b90*/  @!P1 BRA `(.L_x_26) ;  /* 0xfffffffc00ec9947 */ /* 0x004fea000383ffff */
[----:B------:R-:W-:Y:S05]  /*5ba0*/  BRA `(.L_x_25) ;  /* 0xffffffc400147947 */ /* 0x000fea000383ffff */
.L_x_32:
[----:B0-----:R-:W-:-:S04]  /*5bb0*/  IMAD.U32 R3, RZ, RZ, UR43 ;  /* 0x0000002bff037e24 */ /* 0x001fc8000f8e00ff */
[----:B------:R0:W1:Y:S03]  /*5bc0*/  SYNCS.PHASECHK.TRANS64.TRYWAIT P0, [R3+URZ+0x8], R2 ;  /* 0x00000802030075a7 */ /* 0x000066000800017f */
[----:B-1----:R-:W-:Y:S05]  /*5bd0*/  @!P0 NANOSLEEP.SYNCS 0x989680 ;  /* 0x009896800000895d */ /* 0x002fea0003900000 */
[----:B------:R-:W1:Y:S02]  /*5be0*/  @!P0 SYNCS.PHASECHK.TRANS64 P0, [R3+URZ+0x8], R2 ;  /* 0x00000802030085a7 */ /* 0x000e64000800007f */
[----:B-1----:R-:W-:Y:S05]  /*5bf0*/  @!P0 BRA `(.L_x_32) ;  /* 0xfffffffc00ec8947 */ /* 0x002fea000383ffff */
[----:B------:R-:W-:Y:S05]  /*5c00*/  BRA `(.L_x_116) ;  /* 0xffffffc800007947 */ /* 0x000fea000383ffff */
.L_x_49:
[----:B------:R-:W-:Y:S01]  /*5c10*/  BSSY B1, `(.L_x_117) ;  /* 0x0000006000017945 */ /* 0x000fe20003800000 */
[----:B------:R-:W-:-:S07]  /*5c20*/  IMAD.MOV.U32 R15, RZ, RZ, -0x1 ;  /* 0xffffffffff0f7424 */ /* 0x000fce00078e00ff */
[----:B------:R-:W-:Y:S05]  /*5c30*/  WARPSYNC.COLLECTIVE R15, `(.L_x_118) ;  /* 0x000000000f0c7348 */ /* 0x000fea0003c00000 */
[----:B------:R-:W-:Y:S02]  /*5c40*/  ELECT P6, UR62, PT ;  /* 0x00000000003e782f */ /* 0x000fe400038c0000 */
[----:B------:R-:W-:Y:S01]  /*5c50*/  MOV R14, UR62 ;  /* 0x0000003e000e7c02 */ /* 0x000fe20008000f00 */
[----:B------:R-:W-:Y:S10]  /*5c60*/  ENDCOLLECTIVE ;  /* 0x000000000000791b */ /* 0x000ff40003800000 */
.L_x_118:
[----:B------:R-:W-:Y:S05]  /*5c70*/  BSYNC B1 ;  /* 0x0000000000017941 */ /* 0x000fea0003800000 */
.L_x_117:
[----:B------:R-:W-:Y:S05]  /*5c80*/  BRA `(.L_x_119) ;  /* 0xffffffd400907947 */ /* 0x000fea000383ffff */
.L_x_52:
[----:B-1----:R1:W2:Y:S02]  /*5c90*/  SYNCS.PHASECHK.TRANS64.TRYWAIT P1, [R11+URZ+0x190], R4 ;  /* 0x000190040b0075a7 */ /* 0x0022a4000802017f */
[----:B--2---:R-:W-:Y:S05]  /*5ca0*/  @!P1 NANOSLEEP.SYNCS 0x989680 ;  /* 0x009896800000995d */ /* 0x004fea0003900000 */
[----:B------:R-:W2:Y:S02]  /*5cb0*/  @!P1 SYNCS.PHASECHK.TRANS64 P1, [R11+URZ+0x190], R4 ;  /* 0x000190040b0095a7 */ /* 0x000ea4000802007f */
[----:B--2---:R-:W-:Y:S05]  /*5cc0*/  @!P1 BRA `(.L_x_52) ;  /* 0xfffffffc00f09947 */ /* 0x004fea000383ffff */
[----:B------:R-:W-:Y:S05]  /*5cd0*/  BRA `(.L_x_120) ;  /* 0xffffffd400c47947 */ /* 0x000fea000383ffff */
.L_x_61:
[----:B------:R-:W-:Y:S01]  /*5ce0*/  BSSY B0, `(.L_x_121) ;  /* 0x0000006000007945 */ /* 0x000fe20003800000 */
[----:B------:R-:W-:-:S07]  /*5cf0*/  IMAD.MOV.U32 R15, RZ, RZ, -0x1 ;  /* 0xffffffffff0f7424 */ /* 0x000fce00078e00ff */
[----:B------:R-:W-:Y:S05]  /*5d00*/  WARPSYNC.COLLECTIVE R15, `(.L_x_122) ;  /* 0x000000000f0c7348 */ /* 0x000fea0003c00000 */
[----:B------:R-:W-:Y:S02]  /*5d10*/  ELECT P6, UR62, PT ;  /* 0x00000000003e782f */ /* 0x000fe400038c0000 */
[----:B------:R-:W-:Y:S01]  /*5d20*/  MOV R14, UR62 ;  /* 0x0000003e000e7c02 */ /* 0x000fe20008000f00 */
[----:B------:R-:W-:Y:S10]  /*5d30*/  ENDCOLLECTIVE ;  /* 0x000000000000791b */ /* 0x000ff40003800000 */
.L_x_122:
[----:B------:R-:W-:Y:S05]  /*5d40*/  BSYNC B0 ;  /* 0x0000000000007941 */ /* 0x000fea0003800000 */
.L_x_121:
[----:B------:R-:W-:Y:S05]  /*5d50*/  BRA `(.L_x_123) ;  /* 0xffffffe000247947 */ /* 0x000fea000383ffff */
.L_x_65:
[----:B0-----:R0:W1:Y:S02]  /*5d60*/  SYNCS.PHASECHK.TRANS64.TRYWAIT P0, [R7+URZ], R2 ;  /* 0x00000002070075a7 */ /* 0x001064000800017f */
[----:B-1----:R-:W-:Y:S05]  /*5d70*/  @!P0 NANOSLEEP.SYNCS 0x989680 ;  /* 0x009896800000895d */ /* 0x002fea0003900000 */
[----:B------:R-:W1:Y:S02]  /*5d80*/  @!P0 SYNCS.PHASECHK.TRANS64 P0, [R7+URZ], R2 ;  /* 0x00000002070085a7 */ /* 0x000e64000800007f */
[----:B-1----:R-:W-:Y:S05]  /*5d90*/  @!P0 BRA `(.L_x_65) ;  /* 0xfffffffc00f08947 */ /* 0x002fea000383ffff */
[----:B------:R-:W-:Y:S05]  /*5da0*/  BRA `(.L_x_124) ;  /* 0xffffffe000647947 */ /* 0x000fea000383ffff */
.L_x_66:
[----:B0-----:R0:W1:Y:S02]  /*5db0*/  SYNCS.PHASECHK.TRANS64.TRYWAIT P0, [R9+URZ], R4 ;  /* 0x00000004090075a7 */ /* 0x001064000800017f */
[----:B-1----:R-:W-:Y:S05]  /*5dc0*/  @!P0 NANOSLEEP.SYNCS 0x989680 ;  /* 0x009896800000895d */ /* 0x002fea0003900000 */
[----:B------:R-:W1:Y:S02]  /*5dd0*/  @!P0 SYNCS.PHASECHK.TRANS64 P0, [R9+URZ], R4 ;  /* 0x00000004090085a7 */ /* 0x000e64000800007f */
[----:B-1----:R-:W-:Y:S05]  /*5de0*/  @!P0 BRA `(.L_x_66) ;  /* 0xfffffffc00f08947 */ /* 0x002fea000383ffff */
[----:B------:R-:W-:Y:S05]  /*5df0*/  BRA `(.L_x_125) ;  /* 0xffffffe000747947 */ /* 0x000fea000383ffff */
.L_x_67:
[----:B0-----:R0:W1:Y:S02]  /*5e00*/  SYNCS.PHASECHK.TRANS64.TRYWAIT P0, [R6+URZ], R5 ;  /* 0x00000005060075a7 */ /* 0x001064000800017f */
[----:B-1----:R-:W-:Y:S05]  /*5e10*/  @!P0 NANOSLEEP.SYNCS 0x989680 ;  /* 0x009896800000895d */ /* 0x002fea0003900000 */
[----:B------:R-:W1:Y:S02]  /*5e20*/  @!P0 SYNCS.PHASECHK.TRANS64 P0, [R6+URZ], R5 ;  /* 0x00000005060085a7 */ /* 0x000e64000800007f */
[----:B-1----:R-:W-:Y:S05]  /*5e30*/  @!P0 BRA `(.L_x_67) ;  /* 0xfffffffc00f08947 */ /* 0x002fea000383ffff */
[----:B------:R-:W-:Y:S05]  /*5e40*/  BRA `(.L_x_126) ;  /* 0xffffffe000847947 */ /* 0x000fea000383ffff */
.L_x_68:
[----:B0-----:R0:W1:Y:S02]  /*5e50*/  SYNCS.PHASECHK.TRANS64.TRYWAIT P0, [R9+URZ], R4 ;  /* 0x00000004090075a7 */ /* 0x001064000800017f */
[----:B-1----:R-:W-:Y:S05]  /*5e60*/  @!P0 NANOSLEEP.SYNCS 0x989680 ;  /* 0x009896800000895d */ /* 0x002fea0003900000 */
[----:B------:R-:W1:Y:S02]  /*5e70*/  @!P0 SYNCS.PHASECHK.TRANS64 P0, [R9+URZ], R4 ;  /* 0x00000004090085a7 */ /* 0x000e64000800007f */
[----:B-1----:R-:W-:Y:S05]  /*5e80*/  @!P0 BRA `(.L_x_68) ;  /* 0xfffffffc00f08947 */ /* 0x002fea000383ffff */
[----:B------:R-:W-:Y:S05]  /*5e90*/  BRA `(.L_x_127) ;  /* 0xffffffe000947947 */ /* 0x000fea000383ffff */
.L_x_69:
[----:B0-----:R0:W1:Y:S02]  /*5ea0*/  SYNCS.PHASECHK.TRANS64.TRYWAIT P0, [R6+URZ], R5 ;  /* 0x00000005060075a7 */ /* 0x001064000800017f */
[----:B-1----:R-:W-:Y:S05]  /*5eb0*/  @!P0 NANOSLEEP.SYNCS 0x989680 ;  /* 0x009896800000895d */ /* 0x002fea0003900000 */
[----:B------:R-:W1:Y:S02]  /*5ec0*/  @!P0 SYNCS.PHASECHK.TRANS64 P0, [R6+URZ], R5 ;  /* 0x00000005060085a7 */ /* 0x000e64000800007f */
[----:B-1----:R-:W-:Y:S05]  /*5ed0*/  @!P0 BRA `(.L_x_69) ;  /* 0xfffffffc00f08947 */ /* 0x002fea000383ffff */
[----:B------:R-:W-:Y:S05]  /*5ee0*/  BRA `(.L_x_128) ;  /* 0xffffffe000a47947 */ /* 0x000fea000383ffff */
.L_x_70:
[----:B0-----:R0:W1:Y:S02]  /*5ef0*/  SYNCS.PHASECHK.TRANS64.TRYWAIT P0, [R9+URZ], R4 ;  /* 0x00000004090075a7 */ /* 0x001064000800017f */
[----:B-1----:R-:W-:Y:S05]  /*5f00*/  @!P0 NANOSLEEP.SYNCS 0x989680 ;  /* 0x009896800000895d */ /* 0x002fea0003900000 */
[----:B------:R-:W1:Y:S02]  /*5f10*/  @!P0 SYNCS.PHASECHK.TRANS64 P0, [R9+URZ], R4 ;  /* 0x00000004090085a7 */ /* 0x000e64000800007f */
[----:B-1----:R-:W-:Y:S05]  /*5f20*/  @!P0 BRA `(.L_x_70) ;  /* 0xfffffffc00f08947 */ /* 0x002fea000383ffff */
[----:B------:R-:W-:Y:S05]  /*5f30*/  BRA `(.L_x_129) ;  /* 0xffffffe000b47947 */ /* 0x000fea000383ffff */
.L_x_71:
[----:B0-----:R0:W1:Y:S02]  /*5f40*/  SYNCS.PHASECHK.TRANS64.TRYWAIT P0, [R6+URZ], R5 ;  /* 0x00000005060075a7 */ /* 0x001064000800017f */
[----:B-1----:R-:W-:Y:S05]  /*5f50*/  @!P0 NANOSLEEP.SYNCS 0x989680 ;  /* 0x009896800000895d */ /* 0x002fea0003900000 */
[----:B------:R-:W1:Y:S02]  /*5f60*/  @!P0 SYNCS.PHASECHK.TRANS64 P0, [R6+URZ], R5 ;  /* 0x00000005060085a7 */ /* 0x000e64000800007f */
[----:B-1----:R-:W-:Y:S05]  /*5f70*/  @!P0 BRA `(.L_x_71) ;  /* 0xfffffffc00f08947 */ /* 0x002fea000383ffff */
[----:B------:R-:W-:Y:S05]  /*5f80*/  BRA `(.L_x_130) ;  /* 0xffffffe000c47947 */ /* 0x000fea000383ffff */
.L_x_72:
[----:B0-----:R0:W1:Y:S02]  /*5f90*/  SYNCS.PHASECHK.TRANS64.TRYWAIT P0, [R9+URZ], R4 ;  /* 0x00000004090075a7 */ /* 0x001064000800017f */
[----:B-1----:R-:W-:Y:S05]  /*5fa0*/  @!P0 NANOSLEEP.SYNCS 0x989680 ;  /* 0x009896800000895d */ /* 0x002fea0003900000 */
[----:B------:R-:W1:Y:S02]  /*5fb0*/  @!P0 SYNCS.PHASECHK.TRANS64 P0, [R9+URZ], R4 ;  /* 0x00000004090085a7 */ /* 0x000e64000800007f */
[----:B-1----:R-:W-:Y:S05]  /*5fc0*/  @!P0 BRA `(.L_x_72) ;  /* 0xfffffffc00f08947 */ /* 0x002fea000383ffff */
[----:B------:R-:W-:Y:S05]  /*5fd0*/  BRA `(.L_x_131) ;  /* 0xffffffe000d47947 */ /* 0x000fea000383ffff */
.L_x_73:
[----:B0-----:R0:W1:Y:S02]  /*5fe0*/  SYNCS.PHASECHK.TRANS64.TRYWAIT P0, [R6+URZ], R5 ;  /* 0x00000005060075a7 */ /* 0x001064000800017f */
[----:B-1----:R-:W-:Y:S05]  /*5ff0*/  @!P0 NANOSLEEP.SYNCS 0x989680 ;  /* 0x009896800000895d */ /* 0x002fea0003900000 */
[----:B------:R-:W1:Y:S02]  /*6000*/  @!P0 SYNCS.PHASECHK.TRANS64 P0, [R6+URZ], R5 ;  /* 0x00000005060085a7 */ /* 0x000e64000800007f */
[----:B-1----:R-:W-:Y:S05]  /*6010*/  @!P0 BRA `(.L_x_73) ;  /* 0xfffffffc00f08947 */ /* 0x002fea000383ffff */
[----:B------:R-:W-:Y:S05]  /*6020*/  BRA `(.L_x_132) ;  /* 0xffffffe000e47947 */ /* 0x000fea000383ffff */
.L_x_74:
[----:B0-----:R0:W1:Y:S02]  /*6030*/  SYNCS.PHASECHK.TRANS64.TRYWAIT P0, [R9+URZ], R4 ;  /* 0x00000004090075a7 */ /* 0x001064000800017f */
[----:B-1----:R-:W-:Y:S05]  /*6040*/  @!P0 NANOSLEEP.SYNCS 0x989680 ;  /* 0x009896800000895d */ /* 0x002fea0003900000 */
[----:B------:R-:W1:Y:S02]  /*6050*/  @!P0 SYNCS.PHASECHK.TRANS64 P0, [R9+URZ], R4 ;  /* 0x00000004090085a7 */ /* 0x000e64000800007f */
[----:B-1----:R-:W-:Y:S05]  /*6060*/  @!P0 BRA `(.L_x_74) ;  /* 0xfffffffc00f08947 */ /* 0x002fea000383ffff */
[----:B------:R-:W-:Y:S05]  /*6070*/  BRA `(.L_x_133) ;  /* 0xffffffe000f47947 */ /* 0x000fea000383ffff */
.L_x_75:
[----:B0-----:R0:W1:Y:S02]  /*6080*/  SYNCS.PHASECHK.TRANS64.TRYWAIT P0, [R6+URZ], R5 ;  /* 0x00000005060075a7 */ /* 0x001064000800017f */
[----:B-1----:R-:W-:Y:S05]  /*6090*/  @!P0 NANOSLEEP.SYNCS 0x989680 ;  /* 0x009896800000895d */ /* 0x002fea0003900000 */
[----:B------:R-:W1:Y:S02]  /*60a0*/  @!P0 SYNCS.PHASECHK.TRANS64 P0, [R6+URZ], R5 ;  /* 0x00000005060085a7 */ /* 0x000e64000800007f */
[----:B-1----:R-:W-:Y:S05]  /*60b0*/  @!P0 BRA `(.L_x_75) ;  /* 0xfffffffc00f08947 */ /* 0x002fea000383ffff */
[----:B------:R-:W-:Y:S05]  /*60c0*/  BRA `(.L_x_134) ;  /* 0xffffffe400047947 */ /* 0x000fea000383ffff */
.L_x_76:
[----:B0-----:R0:W1:Y:S02]  /*60d0*/  SYNCS.PHASECHK.TRANS64.TRYWAIT P0, [R9+URZ], R4 ;  /* 0x00000004090075a7 */ /* 0x001064000800017f */
[----:B-1----:R-:W-:Y:S05]  /*60e0*/  @!P0 NANOSLEEP.SYNCS 0x989680 ;  /* 0x009896800000895d */ /* 0x002fea0003900000 */
[----:B------:R-:W1:Y:S02]  /*60f0*/  @!P0 SYNCS.PHASECHK.TRANS64 P0, [R9+URZ], R4 ;  /* 0x00000004090085a7 */ /* 0x000e64000800007f */
[----:B-1----:R-:W-:Y:S05]  /*6100*/  @!P0 BRA `(.L_x_76) ;  /* 0xfffffffc00f08947 */ /* 0x002fea000383ffff */
[----:B------:R-:W-:Y:S05]  /*6110*/  BRA `(.L_x_135) ;  /* 0xffffffe400147947 */ /* 0x000fea000383ffff */
.L_x_77:
[----:B0-----:R0:W1:Y:S02]  /*6120*/  SYNCS.PHASECHK.TRANS64.TRYWAIT P0, [R6+URZ], R5 ;  /* 0x00000005060075a7 */ /* 0x001064000800017f */
[----:B-1----:R-:W-:Y:S05]  /*6130*/  @!P0 NANOSLEEP.SYNCS 0x989680 ;  /* 0x009896800000895d */ /* 0x002fea0003900000 */
[----:B------:R-:W1:Y:S02]  /*6140*/  @!P0 SYNCS.PHASECHK.TRANS64 P0, [R6+URZ], R5 ;  /* 0x00000005060085a7 */ /* 0x000e64000800007f */
[----:B-1----:R-:W-:Y:S05]  /*6150*/  @!P0 BRA `(.L_x_77) ;  /* 0xfffffffc00f08947 */ /* 0x002fea000383ffff */
[----:B------:R-:W-:Y:S05]  /*6160*/  BRA `(.L_x_136) ;  /* 0xffffffe400247947 */ /* 0x000fea000383ffff */
.L_x_78:
[----:B0-----:R0:W1:Y:S02]  /*6170*/  SYNCS.PHASECHK.TRANS64.TRYWAIT P0, [R9+URZ], R4 ;  /* 0x00000004090075a7 */ /* 0x001064000800017f */
[----:B-1----:R-:W-:Y:S05]  /*6180*/  @!P0 NANOSLEEP.SYNCS 0x989680 ;  /* 0x009896800000895d */ /* 0x002fea0003900000 */
[----:B------:R-:W1:Y:S02]  /*6190*/  @!P0 SYNCS.PHASECHK.TRANS64 P0, [R9+URZ], R4 ;  /* 0x00000004090085a7 */ /* 0x000e64000800007f */
[----:B-1----:R-:W-:Y:S05]  /*61a0*/  @!P0 BRA `(.L_x_78) ;  /* 0xfffffffc00f08947 */ /* 0x002fea000383ffff */
[----:B------:R-:W-:Y:S05]  /*61b0*/  BRA `(.L_x_137) ;  /* 0xffffffe400347947 */ /* 0x000fea000383ffff */
.L_x_79:
[----:B0-----:R0:W1:Y:S02]  /*61c0*/  SYNCS.PHASECHK.TRANS64.TRYWAIT P0, [R6+URZ], R5 ;  /* 0x00000005060075a7 */ /* 0x001064000800017f */
[----:B-1----:R-:W-:Y:S05]  /*61d0*/  @!P0 NANOSLEEP.SYNCS 0x989680 ;  /* 0x009896800000895d */ /* 0x002fea0003900000 */
[----:B------:R-:W1:Y:S02]  /*61e0*/  @!P0 SYNCS.PHASECHK.TRANS64 P0, [R6+URZ], R5 ;  /* 0x00000005060085a7 */ /* 0x000e64000800007f */
[----:B-1----:R-:W-:Y:S05]  /*61f0*/  @!P0 BRA `(.L_x_79) ;  /* 0xfffffffc00f08947 */ /* 0x002fea000383ffff */
[----:B------:R-:W-:Y:S05]  /*6200*/  BRA `(.L_x_138) ;  /* 0xffffffe400447947 */ /* 0x000fea000383ffff */
.L_x_80:
[----:B0-----:R0:W1:Y:S02]  /*6210*/  SYNCS.PHASECHK.TRANS64.TRYWAIT P0, [R9+URZ], R4 ;  /* 0x00000004090075a7 */ /* 0x001064000800017f */
[----:B-1----:R-:W-:Y:S05]  /*6220*/  @!P0 NANOSLEEP.SYNCS 0x989680 ;  /* 0x009896800000895d */ /* 0x002fea0003900000 */
[----:B------:R-:W1:Y:S02]  /*6230*/  @!P0 SYNCS.PHASECHK.TRANS64 P0, [R9+URZ], R4 ;  /* 0x00000004090085a7 */ /* 0x000e64000800007f */
[----:B-1----:R-:W-:Y:S05]  /*6240*/  @!P0 BRA `(.L_x_80) ;  /* 0xfffffffc00f08947 */ /* 0x002fea000383ffff */
[----:B------:R-:W-:Y:S05]  /*6250*/  BRA `(.L_x_139) ;  /* 0xffffffe400547947 */ /* 0x000fea000383ffff */
.L_x_81:
[----:B0-----:R0:W1:Y:S02]  /*6260*/  SYNCS.PHASECHK.TRANS64.TRYWAIT P0, [R6+URZ], R5 ;  /* 0x00000005060075a7 */ /* 0x001064000800017f */
[----:B-1----:R-:W-:Y:S05]  /*6270*/  @!P0 NANOSLEEP.SYNCS 0x989680 ;  /* 0x009896800000895d */ /* 0x002fea0003900000 */
[----:B------:R-:W1:Y:S02]  /*6280*/  @!P0 SYNCS.PHASECHK.TRANS64 P0, [R6+URZ], R5 ;  /* 0x00000005060085a7 */ /* 0x000e64000800007f */
[----:B-1----:R-:W-:Y:S05]  /*6290*/  @!P0 BRA `(.L_x_81) ;  /* 0xfffffffc00f08947 */ /* 0x002fea000383ffff */
[----:B------:R-:W-:Y:S05]  /*62a0*/  BRA `(.L_x_140) ;  /* 0xffffffe400647947 */ /* 0x000fea000383ffff */
.L_x_82:
[----:B0-----:R0:W1:Y:S02]  /*62b0*/  SYNCS.PHASECHK.TRANS64.TRYWAIT P0, [R9+URZ], R4 ;  /* 0x00000004090075a7 */ /* 0x001064000800017f */
[----:B-1----:R-:W-:Y:S05]  /*62c0*/  @!P0 NANOSLEEP.SYNCS 0x989680 ;  /* 0x009896800000895d */ /* 0x002fea0003900000 */
[----:B------:R-:W1:Y:S02]  /*62d0*/  @!P0 SYNCS.PHASECHK.TRANS64 P0, [R9+URZ], R4 ;  /* 0x00000004090085a7 */ /* 0x000e64000800007f */
[----:B-1----:R-:W-:Y:S05]  /*62e0*/  @!P0 BRA `(.L_x_82) ;  /* 0xfffffffc00f08947 */ /* 0x002fea000383ffff */
[----:B------:R-:W-:Y:S05]  /*62f0*/  BRA `(.L_x_141) ;  /* 0xffffffe400747947 */ /* 0x000fea000383ffff */
.L_x_83:
[----:B0-----:R0:W1:Y:S02]  /*6300*/  SYNCS.PHASECHK.TRANS64.TRYWAIT P0, [R6+URZ], R5 ;  /* 0x00000005060075a7 */ /* 0x001064000800017f */
[----:B-1----:R-:W-:Y:S05]  /*6310*/  @!P0 NANOSLEEP.SYNCS 0x989680 ;  /* 0x009896800000895d */ /* 0x002fea0003900000 */
[----:B------:R-:W1:Y:S02]  /*6320*/  @!P0 SYNCS.PHASECHK.TRANS64 P0, [R6+URZ], R5 ;  /* 0x00000005060085a7 */ /* 0x000e64000800007f */
[----:B-1----:R-:W-:Y:S05]  /*6330*/  @!P0 BRA `(.L_x_83) ;  /* 0xfffffffc00f08947 */ /* 0x002fea000383ffff */
[----:B------:R-:W-:Y:S05]  /*6340*/  BRA `(.L_x_142) ;  /* 0xffffffe400847947 */ /* 0x000fea000383ffff */
.L_x_84:
[----:B0-----:R0:W1:Y:S02]  /*6350*/  SYNCS.PHASECHK.TRANS64.TRYWAIT P0, [R9+URZ], R4 ;  /* 0x00000004090075a7 */ /* 0x001064000800017f */
[----:B-1----:R-:W-:Y:S05]  /*6360*/  @!P0 NANOSLEEP.SYNCS 0x989680 ;  /* 0x009896800000895d */ /* 0x002fea0003900000 */
[----:B------:R-:W1:Y:S02]  /*6370*/  @!P0 SYNCS.PHASECHK.TRANS64 P0, [R9+URZ], R4 ;  /* 0x00000004090085a7 */ /* 0x000e64000800007f */
[----:B-1----:R-:W-:Y:S05]  /*6380*/  @!P0 BRA `(.L_x_84) ;  /* 0xfffffffc00f08947 */ /* 0x002fea000383ffff */
[----:B------:R-:W-:Y:S05]  /*6390*/  BRA `(.L_x_143) ;  /* 0xffffffe400947947 */ /* 0x000fea000383ffff */
.L_x_85:
[----:B0-----:R0:W1:Y:S02]  /*63a0*/  SYNCS.PHASECHK.TRANS64.TRYWAIT P0, [R6+URZ], R5 ;  /* 0x00000005060075a7 */ /* 0x001064000800017f */
[----:B-1----:R-:W-:Y:S05]  /*63b0*/  @!P0 NANOSLEEP.SYNCS 0x989680 ;  /* 0x009896800000895d */ /* 0x002fea0003900000 */
[----:B------:R-:W1:Y:S02]  /*63c0*/  @!P0 SYNCS.PHASECHK.TRANS64 P0, [R6+URZ], R5 ;  /* 0x00000005060085a7 */ /* 0x000e64000800007f */
[----:B-1----:R-:W-:Y:S05]  /*63d0*/  @!P0 BRA `(.L_x_85) ;  /* 0xfffffffc00f08947 */ /* 0x002fea000383ffff */
[----:B------:R-:W-:Y:S05]  /*63e0*/  BRA `(.L_x_144) ;  /* 0xffffffe400a47947 */ /* 0x000fea000383ffff */
.L_x_86:
[----:B0-----:R0:W1:Y:S02]  /*63f0*/  SYNCS.PHASECHK.TRANS64.TRYWAIT P0, [R9+URZ], R4 ;  /* 0x00000004090075a7 */ /* 0x001064000800017f */
[----:B-1----:R-:W-:Y:S05]  /*6400*/  @!P0 NANOSLEEP.SYNCS 0x989680 ;  /* 0x009896800000895d */ /* 0x002fea0003900000 */
[----:B------:R-:W1:Y:S02]  /*6410*/  @!P0 SYNCS.PHASECHK.TRANS64 P0, [R9+URZ], R4 ;  /* 0x00000004090085a7 */ /* 0x000e64000800007f */
[----:B-1----:R-:W-:Y:S05]  /*6420*/  @!P0 BRA `(.L_x_86) ;  /* 0xfffffffc00f08947 */ /* 0x002fea000383ffff */
[----:B------:R-:W-:Y:S05]  /*6430*/  BRA `(.L_x_145) ;  /* 0xffffffe400b47947 */ /* 0x000fea000383ffff */
.L_x_87:
[----:B0-----:R0:W1:Y:S02]  /*6440*/  SYNCS.PHASECHK.TRANS64.TRYWAIT P0, [R6+URZ], R5 ;  /* 0x00000005060075a7 */ /* 0x001064000800017f */
[----:B-1----:R-:W-:Y:S05]  /*6450*/  @!P0 NANOSLEEP.SYNCS 0x989680 ;  /* 0x009896800000895d */ /* 0x002fea0003900000 */
[----:B------:R-:W1:Y:S02]  /*6460*/  @!P0 SYNCS.PHASECHK.TRANS64 P0, [R6+URZ], R5 ;  /* 0x00000005060085a7 */ /* 0x000e64000800007f */
[----:B-1----:R-:W-:Y:S05]  /*6470*/  @!P0 BRA `(.L_x_87) ;  /* 0xfffffffc00f08947 */ /* 0x002fea000383ffff */
[----:B------:R-:W-:Y:S05]  /*6480*/  BRA `(.L_x_146) ;  /* 0xffffffe400c47947 */ /* 0x000fea000383ffff */
.L_x_88:
[----:B0-----:R0:W1:Y:S02]  /*6490*/  SYNCS.PHASECHK.TRANS64.TRYWAIT P0, [R9+URZ], R4 ;  /* 0x00000004090075a7 */ /* 0x001064000800017f */
[----:B-1----:R-:W-:Y:S05]  /*64a0*/  @!P0 NANOSLEEP.SYNCS 0x989680 ;  /* 0x009896800000895d */ /* 0x002fea0003900000 */
[----:B------:R-:W1:Y:S02]  /*64b0*/  @!P0 SYNCS.PHASECHK.TRANS64 P0, [R9+URZ], R4 ;  /* 0x00000004090085a7 */ /* 0x000e64000800007f */
[----:B-1----:R-:W-:Y:S05]  /*64c0*/  @!P0 BRA `(.L_x_88) ;  /* 0xfffffffc00f08947 */ /* 0x002fea000383ffff */
[----:B------:R-:W-:Y:S05]  /*64d0*/  BRA `(.L_x_147) ;  /* 0xffffffe400d47947 */ /* 0x000fea000383ffff */
.L_x_89:
[----:B0-----:R0:W1:Y:S02]  /*64e0*/  SYNCS.PHASECHK.TRANS64.TRYWAIT P0, [R6+URZ], R5 ;  /* 0x00000005060075a7 */ /* 0x001064000800017f */
[----:B-1----:R-:W-:Y:S05]  /*64f0*/  @!P0 NANOSLEEP.SYNCS 0x989680 ;  /* 0x009896800000895d */ /* 0x002fea0003900000 */
[----:B------:R-:W1:Y:S02]  /*6500*/  @!P0 SYNCS.PHASECHK.TRANS64 P0, [R6+URZ], R5 ;  /* 0x00000005060085a7 */ /* 0x000e64000800007f */
[----:B-1----:R-:W-:Y:S05]  /*6510*/  @!P0 BRA `(.L_x_89) ;  /* 0xfffffffc00f08947 */ /* 0x002fea000383ffff */
[----:B------:R-:W-:Y:S05]  /*6520*/  BRA `(.L_x_148) ;  /* 0xffffffe400e47947 */ /* 0x000fea000383ffff */
.L_x_90:
[----:B0-----:R0:W1:Y:S02]  /*6530*/  SYNCS.PHASECHK.TRANS64.TRYWAIT P0, [R9+URZ], R4 ;  /* 0x00000004090075a7 */ /* 0x001064000800017f */
[----:B-1----:R-:W-:Y:S05]  /*6540*/  @!P0 NANOSLEEP.SYNCS 0x989680 ;  /* 0x009896800000895d */ /* 0x002fea0003900000 */
[----:B------:R-:W1:Y:S02]  /*6550*/  @!P0 SYNCS.PHASECHK.TRANS64 P0, [R9+URZ], R4 ;  /* 0x00000004090085a7 */ /* 0x000e64000800007f */
[----:B-1----:R-:W-:Y:S05]  /*6560*/  @!P0 BRA `(.L_x_90) ;  /* 0xfffffffc00f08947 */ /* 0x002fea000383ffff */
[----:B------:R-:W-:Y:S05]  /*6570*/  BRA `(.L_x_149) ;  /* 0xffffffe400f47947 */ /* 0x000fea000383ffff */
.L_x_91:
[----:B0-----:R0:W1:Y:S02]  /*6580*/  SYNCS.PHASECHK.TRANS64.TRYWAIT P0, [R6+URZ], R5 ;  /* 0x00000005060075a7 */ /* 0x001064000800017f */
[----:B-1----:R-:W-:Y:S05]  /*6590*/  @!P0 NANOSLEEP.SYNCS 0x989680 ;  /* 0x009896800000895d */ /* 0x002fea0003900000 */
[----:B------:R-:W1:Y:S02]  /*65a0*/  @!P0 SYNCS.PHASECHK.TRANS64 P0, [R6+URZ], R5 ;  /* 0x00000005060085a7 */ /* 0x000e64000800007f */
[----:B-1----:R-:W-:Y:S05]  /*65b0*/  @!P0 BRA `(.L_x_91) ;  /* 0xfffffffc00f08947 */ /* 0x002fea000383ffff */
[----:B------:R-:W-:Y:S05]  /*65c0*/  BRA `(.L_x_150) ;  /* 0xffffffe800047947 */ /* 0x000fea000383ffff */
.L_x_92:
[----:B0-----:R0:W1:Y:S02]  /*65d0*/  SYNCS.PHASECHK.TRANS64.TRYWAIT P0, [R9+URZ], R4 ;  /* 0x00000004090075a7 */ /* 0x001064000800017f */
[----:B-1----:R-:W-:Y:S05]  /*65e0*/  @!P0 NANOSLEEP.SYNCS 0x989680 ;  /* 0x009896800000895d */ /* 0x002fea0003900000 */
[----:B------:R-:W1:Y:S02]  /*65f0*/  @!P0 SYNCS.PHASECHK.TRANS64 P0, [R9+URZ], R4 ;  /* 0x00000004090085a7 */ /* 0x000e64000800007f */
[----:B-1----:R-:W-:Y:S05]  /*6600*/  @!P0 BRA `(.L_x_92) ;  /* 0xfffffffc00f08947 */ /* 0x002fea000383ffff */
[----:B------:R-:W-:Y:S05]  /*6610*/  BRA `(.L_x_151) ;  /* 0xffffffe800147947 */ /* 0x000fea000383ffff */
.L_x_93:
[----:B0-----:R0:W1:Y:S02]  /*6620*/  SYNCS.PHASECHK.TRANS64.TRYWAIT P0, [R6+URZ], R5 ;  /* 0x00000005060075a7 */ /* 0x001064000800017f */
[----:B-1----:R-:W-:Y:S05]  /*6630*/  @!P0 NANOSLEEP.SYNCS 0x989680 ;  /* 0x009896800000895d */ /* 0x002fea0003900000 */
[----:B------:R-:W1:Y:S02]  /*6640*/  @!P0 SYNCS.PHASECHK.TRANS64 P0, [R6+URZ], R5 ;  /* 0x00000005060085a7 */ /* 0x000e64000800007f */
[----:B-1----:R-:W-:Y:S05]  /*6650*/  @!P0 BRA `(.L_x_93) ;  /* 0xfffffffc00f08947 */ /* 0x002fea000383ffff */
[----:B------:R-:W-:Y:S05]  /*6660*/  BRA `(.L_x_152) ;  /* 0xffffffe800247947 */ /* 0x000fea000383ffff */
.L_x_94:
[----:B0-----:R0:W1:Y:S02]  /*6670*/  SYNCS.PHASECHK.TRANS64.TRYWAIT P0, [R9+URZ], R4 ;  /* 0x00000004090075a7 */ /* 0x001064000800017f */
[----:B-1----:R-:W-:Y:S05]  /*6680*/  @!P0 NANOSLEEP.SYNCS 0x989680 ;  /* 0x009896800000895d */ /* 0x002fea0003900000 */
[----:B------:R-:W1:Y:S02]  /*6690*/  @!P0 SYNCS.PHASECHK.TRANS64 P0, [R9+URZ], R4 ;  /* 0x00000004090085a7 */ /* 0x000e64000800007f */
[----:B-1----:R-:W-:Y:S05]  /*66a0*/  @!P0 BRA `(.L_x_94) ;  /* 0xfffffffc00f08947 */ /* 0x002fea000383ffff */
[----:B------:R-:W-:Y:S05]  /*66b0*/  BRA `(.L_x_153) ;  /* 0xffffffe800347947 */ /* 0x000fea000383ffff */
.L_x_95:
[----:B0-----:R0:W1:Y:S02]  /*66c0*/  SYNCS.PHASECHK.TRANS64.TRYWAIT P0, [R6+URZ], R5 ;  /* 0x00000005060075a7 */ /* 0x001064000800017f */
[----:B-1----:R-:W-:Y:S05]  /*66d0*/  @!P0 NANOSLEEP.SYNCS 0x989680 ;  /* 0x009896800000895d */ /* 0x002fea0003900000 */
[----:B------:R-:W1:Y:S02]  /*66e0*/  @!P0 SYNCS.PHASECHK.TRANS64 P0, [R6+URZ], R5 ;  /* 0x00000005060085a7 */ /* 0x000e64000800007f */
[----:B-1----:R-:W-:Y:S05]  /*66f0*/  @!P0 BRA `(.L_x_95) ;  /* 0xfffffffc00f08947 */ /* 0x002fea000383ffff */
[----:B------:R-:W-:Y:S05]  /*6700*/  BRA `(.L_x_154) ;  /* 0xffffffe800447947 */ /* 0x000fea000383ffff */
.L_x_96:
[----:B0-----:R0:W1:Y:S02]  /*6710*/  SYNCS.PHASECHK.TRANS64.TRYWAIT P0, [R9+URZ], R4 ;  /* 0x00000004090075a7 */ /* 0x001064000800017f */
[----:B-1----:R-:W-:Y:S05]  /*6720*/  @!P0 NANOSLEEP.SYNCS 0x989680 ;  /* 0x009896800000895d */ /* 0x002fea0003900000 */
[----:B------:R-:W1:Y:S02]  /*6730*/  @!P0 SYNCS.PHASECHK.TRANS64 P0, [R9+URZ], R4 ;  /* 0x00000004090085a7 */ /* 0x000e64000800007f */
[----:B-1----:R-:W-:Y:S05]  /*6740*/  @!P0 BRA `(.L_x_96) ;  /* 0xfffffffc00f08947 */ /* 0x002fea000383ffff */
[----:B------:R-:W-:Y:S05]  /*6750*/  BRA `(.L_x_155) ;  /* 0xffffffe800547947 */ /* 0x000fea000383ffff */
.L_x_97:
[----:B0-----:R0:W1:Y:S02]  /*6760*/  SYNCS.PHASECHK.TRANS64.TRYWAIT P0, [R6+URZ], R5 ;  /* 0x00000005060075a7 */ /* 0x001064000800017f */
[----:B-1----:R-:W-:Y:S05]  /*6770*/  @!P0 NANOSLEEP.SYNCS 0x989680 ;  /* 0x009896800000895d */ /* 0x002fea0003900000 */
[----:B------:R-:W1:Y:S02]  /*6780*/  @!P0 SYNCS.PHASECHK.TRANS64 P0, [R6+URZ], R5 ;  /* 0x00000005060085a7 */ /* 0x000e64000800007f */
[----:B-1----:R-:W-:Y:S05]  /*6790*/  @!P0 BRA `(.L_x_97) ;  /* 0xfffffffc00f08947 */ /* 0x002fea000383ffff */
[----:B------:R-:W-:Y:S05]  /*67a0*/  BRA `(.L_x_156) ;  /* 0xffffffe800647947 */ /* 0x000fea000383ffff */
.L_x_98:
[----:B0-----:R0:W1:Y:S02]  /*67b0*/  SYNCS.PHASECHK.TRANS64.TRYWAIT P0, [R9+URZ], R4 ;  /* 0x00000004090075a7 */ /* 0x001064000800017f */
[----:B-1----:R-:W-:Y:S05]  /*67c0*/  @!P0 NANOSLEEP.SYNCS 0x989680 ;  /* 0x009896800000895d */ /* 0x002fea0003900000 */
[----:B------:R-:W1:Y:S02]  /*67d0*/  @!P0 SYNCS.PHASECHK.TRANS64 P0, [R9+URZ], R4 ;  /* 0x00000004090085a7 */ /* 0x000e64000800007f */
[----:B-1----:R-:W-:Y:S05]  /*67e0*/  @!P0 BRA `(.L_x_98) ;  /* 0xfffffffc00f08947 */ /* 0x002fea000383ffff */
[----:B------:R-:W-:Y:S05]  /*67f0*/  BRA `(.L_x_157) ;  /* 0xffffffe800747947 */ /* 0x000fea000383ffff */
.L_x_99:
[----:B0-----:R0:W1:Y:S02]  /*6800*/  SYNCS.PHASECHK.TRANS64.TRYWAIT P0, [R6+URZ], R5 ;  /* 0x00000005060075a7 */ /* 0x001064000800017f */
[----:B-1----:R-:W-:Y:S05]  /*6810*/  @!P0 NANOSLEEP.SYNCS 0x989680 ;  /* 0x009896800000895d */ /* 0x002fea0003900000 */
[----:B------:R-:W1:Y:S02]  /*6820*/  @!P0 SYNCS.PHASECHK.TRANS64 P0, [R6+URZ], R5 ;  /* 0x00000005060085a7 */ /* 0x000e64000800007f */
[----:B-1----:R-:W-:Y:S05]  /*6830*/  @!P0 BRA `(.L_x_99) ;  /* 0xfffffffc00f08947 */ /* 0x002fea000383ffff */
[----:B------:R-:W-:Y:S05]  /*6840*/  BRA `(.L_x_158) ;  /* 0xffffffe800847947 */ /* 0x000fea000383ffff */
.L_x_100:
[----:B0-----:R0:W1:Y:S02]  /*6850*/  SYNCS.PHASECHK.TRANS64.TRYWAIT P0, [R9+URZ], R4 ;  /* 0x00000004090075a7 */ /* 0x001064000800017f */
[----:B-1----:R-:W-:Y:S05]  /*6860*/  @!P0 NANOSLEEP.SYNCS 0x989680 ;  /* 0x009896800000895d */ /* 0x002fea0003900000 */
[----:B------:R-:W1:Y:S02]  /*6870*/  @!P0 SYNCS.PHASECHK.TRANS64 P0, [R9+URZ], R4 ;  /* 0x00000004090085a7 */ /* 0x000e64000800007f */
[----:B-1----:R-:W-:Y:S05]  /*6880*/  @!P0 BRA `(.L_x_100) ;  /* 0xfffffffc00f08947 */ /* 0x002fea000383ffff */
[----:B------:R-:W-:Y:S05]  /*6890*/  BRA `(.L_x_159) ;  /* 0xffffffe800947947 */ /* 0x000fea000383ffff */
.L_x_101:
[----:B0-----:R0:W1:Y:S02]  /*68a0*/  SYNCS.PHASECHK.TRANS64.TRYWAIT P0, [R6+URZ], R5 ;  /* 0x00000005060075a7 */ /* 0x001064000800017f */
[----:B-1----:R-:W-:Y:S05]  /*68b0*/  @!P0 NANOSLEEP.SYNCS 0x989680 ;  /* 0x009896800000895d */ /* 0x002fea0003900000 */
[----:B------:R-:W1:Y:S02]  /*68c0*/  @!P0 SYNCS.PHASECHK.TRANS64 P0, [R6+URZ], R5 ;  /* 0x00000005060085a7 */ /* 0x000e64000800007f */
[----:B-1----:R-:W-:Y:S05]  /*68d0*/  @!P0 BRA `(.L_x_101) ;  /* 0xfffffffc00f08947 */ /* 0x002fea000383ffff */
[----:B------:R-:W-:Y:S05]  /*68e0*/  BRA `(.L_x_160) ;  /* 0xffffffe800a47947 */ /* 0x000fea000383ffff */
.L_x_102:
[----:B0-----:R0:W1:Y:S02]  /*68f0*/  SYNCS.PHASECHK.TRANS64.TRYWAIT P0, [R9+URZ], R4 ;  /* 0x00000004090075a7 */ /* 0x001064000800017f */
[----:B-1----:R-:W-:Y:S05]  /*6900*/  @!P0 NANOSLEEP.SYNCS 0x989680 ;  /* 0x009896800000895d */ /* 0x002fea0003900000 */
[----:B------:R-:W1:Y:S02]  /*6910*/  @!P0 SYNCS.PHASECHK.TRANS64 P0, [R9+URZ], R4 ;  /* 0x00000004090085a7 */ /* 0x000e64000800007f */
[----:B-1----:R-:W-:Y:S05]  /*6920*/  @!P0 BRA `(.L_x_102) ;  /* 0xfffffffc00f08947 */ /* 0x002fea000383ffff */
[----:B------:R-:W-:Y:S05]  /*6930*/  BRA `(.L_x_161) ;  /* 0xffffffe800b47947 */ /* 0x000fea000383ffff */
.L_x_103:
[----:B0-----:R0:W1:Y:S02]  /*6940*/  SYNCS.PHASECHK.TRANS64.TRYWAIT P0, [R6+URZ], R5 ;  /* 0x00000005060075a7 */ /* 0x001064000800017f */
[----:B-1----:R-:W-:Y:S05]  /*6950*/  @!P0 NANOSLEEP.SYNCS 0x989680 ;  /* 0x009896800000895d */ /* 0x002fea0003900000 */
[----:B------:R-:W1:Y:S02]  /*6960*/  @!P0 SYNCS.PHASECHK.TRANS64 P0, [R6+URZ], R5 ;  /* 0x00000005060085a7 */ /* 0x000e64000800007f */
[----:B-1----:R-:W-:Y:S05]  /*6970*/  @!P0 BRA `(.L_x_103) ;  /* 0xfffffffc00f08947 */ /* 0x002fea000383ffff */
[----:B------:R-:W-:Y:S05]  /*6980*/  BRA `(.L_x_162) ;  /* 0xffffffe800c47947 */ /* 0x000fea000383ffff */
.L_x_104:
[----:B0-----:R0:W1:Y:S02]  /*6990*/  SYNCS.PHASECHK.TRANS64.TRYWAIT P0, [R9+URZ], R4 ;  /* 0x00000004090075a7 */ /* 0x001064000800017f */
[----:B-1----:R-:W-:Y:S05]  /*69a0*/  @!P0 NANOSLEEP.SYNCS 0x989680 ;  /* 0x009896800000895d */ /* 0x002fea0003900000 */
[----:B------:R-:W1:Y:S02]  /*69b0*/  @!P0 SYNCS.PHASECHK.TRANS64 P0, [R9+URZ], R4 ;  /* 0x00000004090085a7 */ /* 0x000e64000800007f */
[----:B-1----:R-:W-:Y:S05]  /*69c0*/  @!P0 BRA `(.L_x_104) ;  /* 0xfffffffc00f08947 */ /* 0x002fea000383ffff */
[----:B------:R-:W-:Y:S05]  /*69d0*/  BRA `(.L_x_163) ;  /* 0xffffffe800d47947 */ /* 0x000fea000383ffff */
.L_x_105:
[----:B0-----:R0:W1:Y:S02]  /*69e0*/  SYNCS.PHASECHK.TRANS64.TRYWAIT P0, [R6+URZ], R5 ;  /* 0x00000005060075a7 */ /* 0x001064000800017f */
[----:B-1----:R-:W-:Y:S05]  /*69f0*/  @!P0 NANOSLEEP.SYNCS 0x989680 ;  /* 0x009896800000895d */ /* 0x002fea0003900000 */
[----:B------:R-:W1:Y:S02]  /*6a00*/  @!P0 SYNCS.PHASECHK.TRANS64 P0, [R6+URZ], R5 ;  /* 0x00000005060085a7 */ /* 0x000e64000800007f */
[----:B-1----:R-:W-:Y:S05]  /*6a10*/  @!P0 BRA `(.L_x_105) ;  /* 0xfffffffc00f08947 */ /* 0x002fea000383ffff */
[----:B------:R-:W-:Y:S05]  /*6a20*/  BRA `(.L_x_164) ;  /* 0xffffffe800e47947 */ /* 0x000fea000383ffff */
.L_x_106:
[----:B0-----:R0:W1:Y:S02]  /*6a30*/  SYNCS.PHASECHK.TRANS64.TRYWAIT P0, [R9+URZ], R4 ;  /* 0x00000004090075a7 */ /* 0x001064000800017f */
[----:B-1----:R-:W-:Y:S05]  /*6a40*/  @!P0 NANOSLEEP.SYNCS 0x989680 ;  /* 0x009896800000895d */ /* 0x002fea0003900000 */
[----:B------:R-:W1:Y:S02]  /*6a50*/  @!P0 SYNCS.PHASECHK.TRANS64 P0, [R9+URZ], R4 ;  /* 0x00000004090085a7 */ /* 0x000e64000800007f */
[----:B-1----:R-:W-:Y:S05]  /*6a60*/  @!P0 BRA `(.L_x_106) ;  /* 0xfffffffc00f08947 */ /* 0x002fea000383ffff */
[----:B------:R-:W-:Y:S05]  /*6a70*/  BRA `(.L_x_165) ;  /* 0xffffffe800f47947 */ /* 0x000fea000383ffff */
.L_x_107:
[----:B0-----:R0:W1:Y:S02]  /*6a80*/  SYNCS.PHASECHK.TRANS64.TRYWAIT P0, [R6+URZ], R5 ;  /* 0x00000005060075a7 */ /* 0x001064000800017f */
[----:B-1----:R-:W-:Y:S05]  /*6a90*/  @!P0 NANOSLEEP.SYNCS 0x989680 ;  /* 0x009896800000895d */ /* 0x002fea0003900000 */
[----:B------:R-:W1:Y:S02]  /*6aa0*/  @!P0 SYNCS.PHASECHK.TRANS64 P0, [R6+URZ], R5 ;  /* 0x00000005060085a7 */ /* 0x000e64000800007f */
[----:B-1----:R-:W-:Y:S05]  /*6ab0*/  @!P0 BRA `(.L_x_107) ;  /* 0xfffffffc00f08947 */ /* 0x002fea000383ffff */
[----:B------:R-:W-:Y:S05]  /*6ac0*/  BRA `(.L_x_166) ;  /* 0xffffffec00047947 */ /* 0x000fea000383ffff */
.L_x_108:
[----:B0-----:R0:W1:Y:S02]  /*6ad0*/  SYNCS.PHASECHK.TRANS64.TRYWAIT P0, [R9+URZ], R4 ;  /* 0x00000004090075a7 */ /* 0x001064000800017f */
[----:B-1----:R-:W-:Y:S05]  /*6ae0*/  @!P0 NANOSLEEP.SYNCS 0x989680 ;  /* 0x009896800000895d */ /* 0x002fea0003900000 */
[----:B------:R-:W1:Y:S02]  /*6af0*/  @!P0 SYNCS.PHASECHK.TRANS64 P0, [R9+URZ], R4 ;  /* 0x00000004090085a7 */ /* 0x000e64000800007f */
[----:B-1----:R-:W-:Y:S05]  /*6b00*/  @!P0 BRA `(.L_x_108) ;  /* 0xfffffffc00f08947 */ /* 0x002fea000383ffff */
[----:B------:R-:W-:Y:S05]  /*6b10*/  BRA `(.L_x_167) ;  /* 0xffffffec00147947 */ /* 0x000fea000383ffff */
.L_x_109:
[----:B0-----:R0:W1:Y:S02]  /*6b20*/  SYNCS.PHASECHK.TRANS64.TRYWAIT P0, [R6+URZ], R5 ;  /* 0x00000005060075a7 */ /* 0x001064000800017f */
[----:B-1----:R-:W-:Y:S05]  /*6b30*/  @!P0 NANOSLEEP.SYNCS 0x989680 ;  /* 0x009896800000895d */ /* 0x002fea0003900000 */
[----:B------:R-:W1:Y:S02]  /*6b40*/  @!P0 SYNCS.PHASECHK.TRANS64 P0, [R6+URZ], R5 ;  /* 0x00000005060085a7 */ /* 0x000e64000800007f */
[----:B-1----:R-:W-:Y:S05]  /*6b50*/  @!P0 BRA `(.L_x_109) ;  /* 0xfffffffc00f08947 */ /* 0x002fea000383ffff */
[----:B------:R-:W-:Y:S05]  /*6b60*/  BRA `(.L_x_168) ;  /* 0xffffffec00247947 */ /* 0x000fea000383ffff */
.L_x_110:
[----:B0-----:R0:W1:Y:S02]  /*6b70*/  SYNCS.PHASECHK.TRANS64.TRYWAIT P0, [R9+URZ], R4 ;  /* 0x00000004090075a7 */ /* 0x001064000800017f */
[----:B-1----:R-:W-:Y:S05]  /*6b80*/  @!P0 NANOSLEEP.SYNCS 0x989680 ;  /* 0x009896800000895d */ /* 0x002fea0003900000 */
[----:B------:R-:W1:Y:S02]  /*6b90*/  @!P0 SYNCS.PHASECHK.TRANS64 P0, [R9+URZ], R4 ;  /* 0x00000004090085a7 */ /* 0x000e64000800007f */
[----:B-1----:R-:W-:Y:S05]  /*6ba0*/  @!P0 BRA `(.L_x_110) ;  /* 0xfffffffc00f08947 */ /* 0x002fea000383ffff */
[----:B------:R-:W-:Y:S05]  /*6bb0*/  BRA `(.L_x_169) ;  /* 0xffffffec00347947 */ /* 0x000fea000383ffff */
.L_x_111:
[----:B0-----:R0:W1:Y:S02]  /*6bc0*/  SYNCS.PHASECHK.TRANS64.TRYWAIT P0, [R6+URZ], R5 ;  /* 0x00000005060075a7 */ /* 0x001064000800017f */
[----:B-1----:R-:W-:Y:S05]  /*6bd0*/  @!P0 NANOSLEEP.SYNCS 0x989680 ;  /* 0x009896800000895d */ /* 0x002fea0003900000 */
[----:B------:R-:W1:Y:S02]  /*6be0*/  @!P0 SYNCS.PHASECHK.TRANS64 P0, [R6+URZ], R5 ;  /* 0x00000005060085a7 */ /* 0x000e64000800007f */
[----:B-1----:R-:W-:Y:S05]  /*6bf0*/  @!P0 BRA `(.L_x_111) ;  /* 0xfffffffc00f08947 */ /* 0x002fea000383ffff */
[----:B------:R-:W-:Y:S05]  /*6c00*/  BRA `(.L_x_170) ;  /* 0xffffffec00447947 */ /* 0x000fea000383ffff */
.L_x_112:
[----:B0-----:R0:W1:Y:S02]  /*6c10*/  SYNCS.PHASECHK.TRANS64.TRYWAIT P0, [R9+URZ], R4 ;  /* 0x00000004090075a7 */ /* 0x001064000800017f */
[----:B-1----:R-:W-:Y:S05]  /*6c20*/  @!P0 NANOSLEEP.SYNCS 0x989680 ;  /* 0x009896800000895d */ /* 0x002fea0003900000 */
[----:B------:R-:W1:Y:S02]  /*6c30*/  @!P0 SYNCS.PHASECHK.TRANS64 P0, [R9+URZ], R4 ;  /* 0x00000004090085a7 */ /* 0x000e64000800007f */
[----:B-1----:R-:W-:Y:S05]  /*6c40*/  @!P0 BRA `(.L_x_112) ;  /* 0xfffffffc00f08947 */ /* 0x002fea000383ffff */
[----:B------:R-:W-:Y:S05]  /*6c50*/  BRA `(.L_x_171) ;  /* 0xffffffec00547947 */ /* 0x000fea000383ffff */
.L_x_113:
[----:B-1----:R1:W2:Y:S02]  /*6c60*/  SYNCS.PHASECHK.TRANS64.TRYWAIT P0, [R6+URZ], R5 ;  /* 0x00000005060075a7 */ /* 0x0022a4000800017f */
[----:B--2---:R-:W-:Y:S05]  /*6c70*/  @!P0 NANOSLEEP.SYNCS 0x989680 ;  /* 0x009896800000895d */ /* 0x004fea0003900000 */
[----:B------:R-:W2:Y:S02]  /*6c80*/  @!P0 SYNCS.PHASECHK.TRANS64 P0, [R6+URZ], R5 ;  /* 0x00000005060085a7 */ /* 0x000ea4000800007f */
[----:B--2---:R-:W-:Y:S05]  /*6c90*/  @!P0 BRA `(.L_x_113) ;  /* 0xfffffffc00f08947 */ /* 0x004fea000383ffff */
[----:B------:R-:W-:Y:S05]  /*6ca0*/  BRA `(.L_x_172) ;  /* 0xffffffec005c7947 */ /* 0x000fea000383ffff */
.L_x_173:
[----:B------:R-:W-:-:S00]  /*6cb0*/  BRA `(.L_x_173) ;  /* 0xfffffffc00fc7947 */ /* 0x000fc0000383ffff */
[----:B------:R-:W-:-:S00]  /*6cc0*/  NOP ;  /* 0x0000000000007918 */ /* 0x000fc00000000000 */
        /* <DEDUP_REMOVED lines=11> */
.L_x_174:


//--------------------- .nv.global.init           --------------------------
	.section	.nv.global.init,"aw",@progbits
.nv.global.init:
	.type		$str$22,@object
	.size		$str$22,($str$23 - $str$22)
$str$22:
        /*0000*/ 	.byte	0x6b, 0x5f, 0x74, 0x69, 0x6c, 0x65, 0x5f, 0x63, 0x6f, 0x75, 0x6e, 0x74, 0x20, 0x3e, 0x3d, 0x20
        /*0010*/ 	.byte	0x31, 0x00
	.type		$str$23,@object
	.size		$str$23,(__unnamed_1 - $str$23)
$str$23:
        /*0012*/ 	.byte	0x2f, 0x74, 0x6d, 0x70, 0x2f, 0x63, 0x75, 0x74, 0x6c, 0x61, 0x73, 0x73, 0x5f, 0x73, 0x77, 0x65
        /*0022*/ 	.byte	0x65, 0x70, 0x5f, 0x73, 0x72, 0x63, 0x2f, 0x69, 0x6e, 0x63, 0x6c, 0x75, 0x64, 0x65, 0x2f, 0x63
        /*0032*/ 	.byte	0x75, 0x74, 0x6c, 0x61, 0x73, 0x73, 0x2f, 0x67, 0x65, 0x6d, 0x6d, 0x2f, 0x63, 0x6f, 0x6c, 0x6c
        /*0042*/ 	.byte	0x65, 0x63, 0x74, 0x69, 0x76, 0x65, 0x2f, 0x73, 0x6d, 0x39, 0x30, 0x5f, 0x6d, 0x6d, 0x61, 0x5f
        /*0052*/ 	.byte	0x74, 0x6d, 0x61, 0x5f, 0x67, 0x6d, 0x6d, 0x61, 0x5f, 0x73, 0x73, 0x5f, 0x77, 0x61, 0x72, 0x70
        /*0062*/ 	.byte	0x73, 0x70, 0x65, 0x63, 0x69, 0x61, 0x6c, 0x69, 0x7a, 0x65, 0x64, 0x2e, 0x68, 0x70, 0x70, 0x00
	.type		__unnamed_1,@object
	.size		__unnamed_1,(.L_0 - __unnamed_1)
__unnamed_1:
        /*0072*/ 	.byte	0x76, 0x6f, 0x69, 0x64, 0x20, 0x63, 0x75, 0x74, 0x6c, 0x61, 0x73, 0x73, 0x3a, 0x3a, 0x67, 0x65
        /* <DEDUP_REMOVED lines=171> */
        /*0b32*/ 	.byte	0x74, 0x69, 0x74, 0x79, 0x5d, 0x00
.L_0:


//--------------------- .nv.shared._ZN7cutlass13device_kernelINS_4gemm6kernel13GemmUniversalIN4cute5tupleIJiiiiEEENS1_10collective13CollectiveMmaINS1_34MainloopSm90TmaGmmaWarpSpecializedILi50ENS5_IJNS4_1CILi1EEESB_SB_EEENS1_32KernelTmaWarpSpecializedPingpongEEENS5_IJNSA_ILi64EEENSA_ILi8EEESF_EEEaNS5_IJlSB_lEEEaSI_NS4_8TiledMMAINS4_8MMA_AtomIJNS4_4SM904GMMA25MMA_64x8x32_S32S8S8_SS_TNEEEENS4_6LayoutISC_NS5_IJNSA_ILi0EEESQ_SQ_EEEEENS5_IJNS4_10UnderscoreEST_ST_EEEEENS4_13SM90_TMA_LOADENS4_14ComposedLayoutINS4_7SwizzleILi2ELi4ELi3EEENS4_18smem_ptr_flag_bitsILi8EEENSP_INS5_IJSG_SF_EEENS5_IJSF_SB_EEEEEEEvNS4_8identityESW_S15_vS16_EENS_8epilogue10collective6detail29Sm90TmaWarpSpecializedAdapterINS19_15DefaultEpilogueIaSI_SI_NS18_6thread17LinearCombinationIaLi1EiiLNS1D_9ScaleType4KindE0ELNS_15FloatRoundStyleE2EaEENS1_15EpilogueDefaultEEEEEvvEEEEvNT_6ParamsE --------------------------
	.section	.nv.shared._ZN7cutlass13device_kernelINS_4gemm6kernel13GemmUniversalIN4cute5tupleIJiiiiEEENS1_10collective13CollectiveMmaINS1_34MainloopSm90TmaGmmaWarpSpecializedILi50ENS5_IJNS4_1CILi1EEESB_SB_EEENS1_32KernelTmaWarpSpecializedPingpongEEENS5_IJNSA_ILi64EEENSA_ILi8EEESF_EEEaNS5_IJlSB_lEEEaSI_NS4_8TiledMMAINS4_8MMA_AtomIJNS4_4SM904GMMA25MMA_64x8x32_S32S8S8_SS_TNEEEENS4_6LayoutISC_NS5_IJNSA_ILi0EEESQ_SQ_EEEEENS5_IJNS4_10UnderscoreEST_ST_EEEEENS4_13SM90_TMA_LOADENS4_14ComposedLayoutINS4_7SwizzleILi2ELi4ELi3EEENS4_18smem_ptr_flag_bitsILi8EEENSP_INS5_IJSG_SF_EEENS5_IJSF_SB_EEEEEEEvNS4_8identityESW_S15_vS16_EENS_8epilogue10collective6detail29Sm90TmaWarpSpecializedAdapterINS19_15DefaultEpilogueIaSI_SI_NS18_6thread17LinearCombinationIaLi1EiiLNS1D_9ScaleType4KindE0ELNS_15FloatRoundStyleE2EaEENS1_15EpilogueDefaultEEEEEvvEEEEvNT_6ParamsE,"aw",@nobits
	.sectionflags	@""
	.align	16
	.zero		1024


//--------------------- .nv.shared.reserved.0     --------------------------
	.section	.nv.shared.reserved.0,"aw",@nobits
	.weak		__nv_reservedSMEM_offset_0_alias
	.size		__nv_reservedSMEM_offset_0_alias, 0, 0
	.other		__nv_reservedSMEM_offset_0_alias,@"STO_CUDA_RESERVED_SHARED STV_DEFAULT"
__nv_reservedSMEM_offset_0_alias:
	.zero		0


//--------------------- .nv.global                --------------------------
	.section	.nv.global,"aw",@nobits
.nv.global:
	.type		_ZN39_INTERNAL_6abe656e_4_k_cu_f7b3ac08_81484cute1_E,@object
	.size		_ZN39_INTERNAL_6abe656e_4_k_cu_f7b3ac08_81484cute1_E,(_ZN39_INTERNAL_6abe656e_4_k_cu_f7b3ac08_81484cuda3std3__45__cpo6cbeginE - _ZN39_INTERNAL_6abe656e_4_k_cu_f7b3ac08_81484cute1_E)
_ZN39_INTERNAL_6abe656e_4_k_cu_f7b3ac08_81484cute1_E:
	.zero		1
	.type		_ZN39_INTERNAL_6abe656e_4_k_cu_f7b3ac08_81484cuda3std3__45__cpo6cbeginE,@object
	.size		_ZN39_INTERNAL_6abe656e_4_k_cu_f7b3ac08_81484cuda3std3__45__cpo6cbeginE,(_ZN39_INTERNAL_6abe656e_4_k_cu_f7b3ac08_81484cuda3std3__48in_placeE - _ZN39_INTERNAL_6abe656e_4_k_cu_f7b3ac08_81484cuda3std3__45__cpo6cbeginE)
_ZN39_INTERNAL_6abe656e_4_k_cu_f7b3ac08_81484cuda3std3__45__cpo6cbeginE:
	.zero		1
	.type		_ZN39_INTERNAL_6abe656e_4_k_cu_f7b3ac08_81484cuda3std3__48in_placeE,@object
	.size		_ZN39_INTERNAL_6abe656e_4_k_cu_f7b3ac08_81484cuda3std3__48in_placeE,(_ZN39_INTERNAL_6abe656e_4_k_cu_f7b3ac08_81484cuda3std6ranges3__45__cpo9iter_moveE - _ZN39_INTERNAL_6abe656e_4_k_cu_f7b3ac08_81484cuda3std3__48in_placeE)
_ZN39_INTERNAL_6abe656e_4_k_cu_f7b3ac08_81484cuda3std3__48in_placeE:
	.zero		1
	.type		_ZN39_INTERNAL_6abe656e_4_k_cu_f7b3ac08_81484cuda3std6ranges3__45__cpo9iter_moveE,@object
	.size		_ZN39_INTERNAL_6abe656e_4_k_cu_f7b3ac08_81484cuda3std6ranges3__45__cpo9iter_moveE,(_ZN39_INTERNAL_6abe656e_4_k_cu_f7b3ac08_81484cuda3std3__45__cpo5beginE - _ZN39_INTERNAL_6abe656e_4_k_cu_f7b3ac08_81484cuda3std6ranges3__45__cpo9iter_moveE)
_ZN39_INTERNAL_6abe656e_4_k_cu_f7b3ac08_81484cuda3std6ranges3__45__cpo9iter_moveE:
	.zero		1
	.type		_ZN39_INTERNAL_6abe656e_4_k_cu_f7b3ac08_81484cuda3std3__45__cpo5beginE,@object
	.size		_ZN39_INTERNAL_6abe656e_4_k_cu_f7b3ac08_81484cuda3std3__45__cpo5beginE,(_ZN39_INTERNAL_6abe656e_4_k_cu_f7b3ac08_81484cuda3std3__441_GLOBAL__N__6abe656e_4_k_cu_f7b3ac08_81486ignoreE - _ZN39_INTERNAL_6abe656e_4_k_cu_f7b3ac08_81484cuda3std3__45__cpo5beginE)
_ZN39_INTERNAL_6abe656e_4_k_cu_f7b3ac08_81484cuda3std3__45__cpo5beginE:
	.zero		1
	.type		_ZN39_INTERNAL_6abe656e_4_k_cu_f7b3ac08_81484cuda3std3__441_GLOBAL__N__6abe656e_4_k_cu_f7b3ac08_81486ignoreE,@object
	.size		_ZN39_INTERNAL_6abe656e_4_k_cu_f7b3ac08_81484cuda3std3__441_GLOBAL__N__6abe656e_4_k_cu_f7b3ac08_81486ignoreE,(_ZN39_INTERNAL_6abe656e_4_k_cu_f7b3ac08_81484cute7productE - _ZN39_INTERNAL_6abe656e_4_k_cu_f7b3ac08_81484cuda3std3__441_GLOBAL__N__6abe656e_4_k_cu_f7b3ac08_81486ignoreE)
_ZN39_INTERNAL_6abe656e_4_k_cu_f7b3ac08_81484cuda3std3__441_GLOBAL__N__6abe656e_4_k_cu_f7b3ac08_81486ignoreE:
	.zero		1
	.type		_ZN39_INTERNAL_6abe656e_4_k_cu_f7b3ac08_81484cute7productE,@object
	.size		_ZN39_INTERNAL_6abe656e_4_k_cu_f7b3ac08_81484cute7productE,(_ZN39_INTERNAL_6abe656e_4_k_cu_f7b3ac08_81484cuda3std3__45__cpo3endE - _ZN39_INTERNAL_6abe656e_4_k_cu_f7b3ac08_81484cute7productE)
_ZN39_INTERNAL_6abe656e_4_k_cu_f7b3ac08_81484cute7productE:
	.zero		1
	.type		_ZN39_INTERNAL_6abe656e_4_k_cu_f7b3ac08_81484cuda3std3__45__cpo3endE,@object
	.size		_ZN39_INTERNAL_6abe656e_4_k_cu_f7b3ac08_81484cuda3std3__45__cpo3endE,(_ZN39_INTERNAL_6abe656e_4_k_cu_f7b3ac08_81484cuda3std3__419piecewise_constructE - _ZN39_INTERNAL_6abe656e_4_k_cu_f7b3ac08_81484cuda3std3__45__cpo3endE)
_ZN39_INTERNAL_6abe656e_4_k_cu_f7b3ac08_81484cuda3std3__45__cpo3endE:
	.zero		1
	.type		_ZN39_INTERNAL_6abe656e_4_k_cu_f7b3ac08_81484cuda3std3__419piecewise_constructE,@object
	.size		_ZN39_INTERNAL_6abe656e_4_k_cu_f7b3ac08_81484cuda3std3__419piecewise_constructE,(_ZN39_INTERNAL_6abe656e_4_k_cu_f7b3ac08_81484cuda3std3__45__cpo4cendE - _ZN39_INTERNAL_6abe656e_4_k_cu_f7b3ac08_81484cuda3std3__419piecewise_constructE)
_ZN39_INTERNAL_6abe656e_4_k_cu_f7b3ac08_81484cuda3std3__419piecewise_constructE:
	.zero		1
	.type		_ZN39_INTERNAL_6abe656e_4_k_cu_f7b3ac08_81484cuda3std3__45__cpo4cendE,@object
	.size		_ZN39_INTERNAL_6abe656e_4_k_cu_f7b3ac08_81484cuda3std3__45__cpo4cendE,(_ZN39_INTERNAL_6abe656e_4_k_cu_f7b3ac08_81484cuda3std6ranges3__45__cpo4swapE - _ZN39_INTERNAL_6abe656e_4_k_cu_f7b3ac08_81484cuda3std3__45__cpo4cendE)
_ZN39_INTERNAL_6abe656e_4_k_cu_f7b3ac08_81484cuda3std3__45__cpo4cendE:
	.zero		1
	.type		_ZN39_INTERNAL_6abe656e_4_k_cu_f7b3ac08_81484cuda3std6ranges3__45__cpo4swapE,@object
	.size		_ZN39_INTERNAL_6abe656e_4_k_cu_f7b3ac08_81484cuda3std6ranges3__45__cpo4swapE,(.L_8 - _ZN39_INTERNAL_6abe656e_4_k_cu_f7b3ac08_81484cuda3std6ranges3__45__cpo4swapE)
_ZN39_INTERNAL_6abe656e_4_k_cu_f7b3ac08_81484cuda3std6ranges3__45__cpo4swapE:
	.zero		1
.L_8:


//--------------------- .nv.constant0._ZN7cutlass13device_kernelINS_4gemm6kernel13GemmUniversalIN4cute5tupleIJiiiiEEENS1_10collective13CollectiveMmaINS1_34MainloopSm90TmaGmmaWarpSpecializedILi50ENS5_IJNS4_1CILi1EEESB_SB_EEENS1_32KernelTmaWarpSpecializedPingpongEEENS5_IJNSA_ILi64EEENSA_ILi8EEESF_EEEaNS5_IJlSB_lEEEaSI_NS4_8TiledMMAINS4_8MMA_AtomIJNS4_4SM904GMMA25MMA_64x8x32_S32S8S8_SS_TNEEEENS4_6LayoutISC_NS5_IJNSA_ILi0EEESQ_SQ_EEEEENS5_IJNS4_10UnderscoreEST_ST_EEEEENS4_13SM90_TMA_LOADENS4_14ComposedLayoutINS4_7SwizzleILi2ELi4ELi3EEENS4_18smem_ptr_flag_bitsILi8EEENSP_INS5_IJSG_SF_EEENS5_IJSF_SB_EEEEEEEvNS4_8identityESW_S15_vS16_EENS_8epilogue10collective6detail29Sm90TmaWarpSpecializedAdapterINS19_15DefaultEpilogueIaSI_SI_NS18_6thread17LinearCombinationIaLi1EiiLNS1D_9ScaleType4KindE0ELNS_15FloatRoundStyleE2EaEENS1_15EpilogueDefaultEEEEEvvEEEEvNT_6ParamsE --------------------------
	.section	.nv.constant0._ZN7cutlass13device_kernelINS_4gemm6kernel13GemmUniversalIN4cute5tupleIJiiiiEEENS1_10collective13CollectiveMmaINS1_34MainloopSm90TmaGmmaWarpSpecializedILi50ENS5_IJNS4_1CILi1EEESB_SB_EEENS1_32KernelTmaWarpSpecializedPingpongEEENS5_IJNSA_ILi64EEENSA_ILi8EEESF_EEEaNS5_IJlSB_lEEEaSI_NS4_8TiledMMAINS4_8MMA_AtomIJNS4_4SM904GMMA25MMA_64x8x32_S32S8S8_SS_TNEEEENS4_6LayoutISC_NS5_IJNSA_ILi0EEESQ_SQ_EEEEENS5_IJNS4_10UnderscoreEST_ST_EEEEENS4_13SM90_TMA_LOADENS4_14ComposedLayoutINS4_7SwizzleILi2ELi4ELi3EEENS4_18smem_ptr_flag_bitsILi8EEENSP_INS5_IJSG_SF_EEENS5_IJSF_SB_EEEEEEEvNS4_8identityESW_S15_vS16_EENS_8epilogue10collective6detail29Sm90TmaWarpSpecializedAdapterINS19_15DefaultEpilogueIaSI_SI_NS18_6thread17LinearCombinationIaLi1EiiLNS1D_9ScaleType4KindE0ELNS_15FloatRoundStyleE2EaEENS1_15EpilogueDefaultEEEEEvvEEEEvNT_6ParamsE,"a",@progbits
	.sectionflags	@""
	.align	4
.nv.constant0._ZN7cutlass13device_kernelINS_4gemm6kernel13GemmUniversalIN4cute5tupleIJiiiiEEENS1_10collective13CollectiveMmaINS1_34MainloopSm90TmaGmmaWarpSpecializedILi50ENS5_IJNS4_1CILi1EEESB_SB_EEENS1_32KernelTmaWarpSpecializedPingpongEEENS5_IJNSA_ILi64EEENSA_ILi8EEESF_EEEaNS5_IJlSB_lEEEaSI_NS4_8TiledMMAINS4_8MMA_AtomIJNS4_4SM904GMMA25MMA_64x8x32_S32S8S8_SS_TNEEEENS4_6LayoutISC_NS5_IJNSA_ILi0EEESQ_SQ_EEEEENS5_IJNS4_10UnderscoreEST_ST_EEEEENS4_13SM90_TMA_LOADENS4_14ComposedLayoutINS4_7SwizzleILi2ELi4ELi3EEENS4_18smem_ptr_flag_bitsILi8EEENSP_INS5_IJSG_SF_EEENS5_IJSF_SB_EEEEEEEvNS4_8identityESW_S15_vS16_EENS_8epilogue10collective6detail29Sm90TmaWarpSpecializedAdapterINS19_15DefaultEpilogueIaSI_SI_NS18_6thread17LinearCombinationIaLi1EiiLNS1D_9ScaleType4KindE0ELNS_15FloatRoundStyleE2EaEENS1_15EpilogueDefaultEEEEEvvEEEEvNT_6ParamsE:
	.zero		1664


//--------------------- SYMBOLS --------------------------

	.type		.nv.reservedSmem.offset0,@object
	.size		.nv.reservedSmem.offset0,0x4
	.type		__assertfail,@function
